//
// Generated by NVIDIA NVVM Compiler
//
// Compiler Build ID: CL-36424714
// Cuda compilation tools, release 13.0, V13.0.88
// Based on NVVM 20.0.0
//

.version 9.0
.target sm_100
.address_size 64

	// .globl	_Z23executeFirstLayer_partAPdS_S_S_S_S_S_

.visible .entry _Z23executeFirstLayer_partAPdS_S_S_S_S_S_(
	.param .u64 .ptr .align 1 _Z23executeFirstLayer_partAPdS_S_S_S_S_S__param_0,
	.param .u64 .ptr .align 1 _Z23executeFirstLayer_partAPdS_S_S_S_S_S__param_1,
	.param .u64 .ptr .align 1 _Z23executeFirstLayer_partAPdS_S_S_S_S_S__param_2,
	.param .u64 .ptr .align 1 _Z23executeFirstLayer_partAPdS_S_S_S_S_S__param_3,
	.param .u64 .ptr .align 1 _Z23executeFirstLayer_partAPdS_S_S_S_S_S__param_4,
	.param .u64 .ptr .align 1 _Z23executeFirstLayer_partAPdS_S_S_S_S_S__param_5,
	.param .u64 .ptr .align 1 _Z23executeFirstLayer_partAPdS_S_S_S_S_S__param_6
)
{
	.reg .pred 	%p<3>;
	.reg .b32 	%r<18>;
	.reg .b64 	%rd<26>;
	.reg .b64 	%fd<100>;

	ld.param.u64 	%rd1, [_Z23executeFirstLayer_partAPdS_S_S_S_S_S__param_0];
	ld.param.u64 	%rd2, [_Z23executeFirstLayer_partAPdS_S_S_S_S_S__param_1];
	ld.param.u64 	%rd3, [_Z23executeFirstLayer_partAPdS_S_S_S_S_S__param_2];
	ld.param.u64 	%rd4, [_Z23executeFirstLayer_partAPdS_S_S_S_S_S__param_3];
	ld.param.u64 	%rd5, [_Z23executeFirstLayer_partAPdS_S_S_S_S_S__param_4];
	ld.param.u64 	%rd6, [_Z23executeFirstLayer_partAPdS_S_S_S_S_S__param_5];
	ld.param.u64 	%rd7, [_Z23executeFirstLayer_partAPdS_S_S_S_S_S__param_6];
	cvta.to.global.u64 	%rd8, %rd2;
	cvta.to.global.u64 	%rd9, %rd1;
	mov.u32 	%r1, %ctaid.x;
	mov.u32 	%r2, %ctaid.y;
	mov.u32 	%r3, %ctaid.z;
	mov.u32 	%r4, %tid.x;
	mov.u32 	%r5, %tid.y;
	mul.lo.s32 	%r6, %r1, 27;
	shl.b32 	%r7, %r3, 6;
	mad.lo.s32 	%r8, %r2, 14400, %r7;
	mad.lo.s32 	%r9, %r4, 450, %r8;
	shl.b32 	%r10, %r5, 1;
	add.s32 	%r11, %r9, %r10;
	mul.wide.u32 	%rd10, %r11, 8;
	add.s64 	%rd11, %rd9, %rd10;
	ld.global.f64 	%fd1, [%rd11];
	mul.wide.u32 	%rd12, %r6, 8;
	add.s64 	%rd13, %rd8, %rd12;
	ld.global.f64 	%fd2, [%rd13];
	ld.global.f64 	%fd3, [%rd11+8];
	ld.global.f64 	%fd4, [%rd13+8];
	mul.f64 	%fd5, %fd3, %fd4;
	fma.rn.f64 	%fd6, %fd1, %fd2, %fd5;
	ld.global.f64 	%fd7, [%rd11+16];
	ld.global.f64 	%fd8, [%rd13+16];
	fma.rn.f64 	%fd9, %fd7, %fd8, %fd6;
	add.f64 	%fd10, %fd9, 0d0000000000000000;
	ld.global.f64 	%fd11, [%rd11+1800];
	ld.global.f64 	%fd12, [%rd13+24];
	ld.global.f64 	%fd13, [%rd11+1808];
	ld.global.f64 	%fd14, [%rd13+32];
	mul.f64 	%fd15, %fd13, %fd14;
	fma.rn.f64 	%fd16, %fd11, %fd12, %fd15;
	ld.global.f64 	%fd17, [%rd11+1816];
	ld.global.f64 	%fd18, [%rd13+40];
	fma.rn.f64 	%fd19, %fd17, %fd18, %fd16;
	add.f64 	%fd20, %fd10, %fd19;
	ld.global.f64 	%fd21, [%rd11+3600];
	ld.global.f64 	%fd22, [%rd13+48];
	ld.global.f64 	%fd23, [%rd11+3608];
	ld.global.f64 	%fd24, [%rd13+56];
	mul.f64 	%fd25, %fd23, %fd24;
	fma.rn.f64 	%fd26, %fd21, %fd22, %fd25;
	ld.global.f64 	%fd27, [%rd11+3616];
	ld.global.f64 	%fd28, [%rd13+64];
	fma.rn.f64 	%fd29, %fd27, %fd28, %fd26;
	add.f64 	%fd30, %fd20, %fd29;
	ld.global.f64 	%fd31, [%rd11+405000];
	ld.global.f64 	%fd32, [%rd13+72];
	ld.global.f64 	%fd33, [%rd11+405008];
	ld.global.f64 	%fd34, [%rd13+80];
	mul.f64 	%fd35, %fd33, %fd34;
	fma.rn.f64 	%fd36, %fd31, %fd32, %fd35;
	ld.global.f64 	%fd37, [%rd11+405016];
	ld.global.f64 	%fd38, [%rd13+88];
	fma.rn.f64 	%fd39, %fd37, %fd38, %fd36;
	add.f64 	%fd40, %fd30, %fd39;
	ld.global.f64 	%fd41, [%rd11+406800];
	ld.global.f64 	%fd42, [%rd13+96];
	ld.global.f64 	%fd43, [%rd11+406808];
	ld.global.f64 	%fd44, [%rd13+104];
	mul.f64 	%fd45, %fd43, %fd44;
	fma.rn.f64 	%fd46, %fd41, %fd42, %fd45;
	ld.global.f64 	%fd47, [%rd11+406816];
	ld.global.f64 	%fd48, [%rd13+112];
	fma.rn.f64 	%fd49, %fd47, %fd48, %fd46;
	add.f64 	%fd50, %fd40, %fd49;
	ld.global.f64 	%fd51, [%rd11+408600];
	ld.global.f64 	%fd52, [%rd13+120];
	ld.global.f64 	%fd53, [%rd11+408608];
	ld.global.f64 	%fd54, [%rd13+128];
	mul.f64 	%fd55, %fd53, %fd54;
	fma.rn.f64 	%fd56, %fd51, %fd52, %fd55;
	ld.global.f64 	%fd57, [%rd11+408616];
	ld.global.f64 	%fd58, [%rd13+136];
	fma.rn.f64 	%fd59, %fd57, %fd58, %fd56;
	add.f64 	%fd60, %fd50, %fd59;
	ld.global.f64 	%fd61, [%rd11+810000];
	ld.global.f64 	%fd62, [%rd13+144];
	ld.global.f64 	%fd63, [%rd11+810008];
	ld.global.f64 	%fd64, [%rd13+152];
	mul.f64 	%fd65, %fd63, %fd64;
	fma.rn.f64 	%fd66, %fd61, %fd62, %fd65;
	ld.global.f64 	%fd67, [%rd11+810016];
	ld.global.f64 	%fd68, [%rd13+160];
	fma.rn.f64 	%fd69, %fd67, %fd68, %fd66;
	add.f64 	%fd70, %fd60, %fd69;
	ld.global.f64 	%fd71, [%rd11+811800];
	ld.global.f64 	%fd72, [%rd13+168];
	ld.global.f64 	%fd73, [%rd11+811808];
	ld.global.f64 	%fd74, [%rd13+176];
	mul.f64 	%fd75, %fd73, %fd74;
	fma.rn.f64 	%fd76, %fd71, %fd72, %fd75;
	ld.global.f64 	%fd77, [%rd11+811816];
	ld.global.f64 	%fd78, [%rd13+184];
	fma.rn.f64 	%fd79, %fd77, %fd78, %fd76;
	add.f64 	%fd80, %fd70, %fd79;
	ld.global.f64 	%fd81, [%rd11+813600];
	ld.global.f64 	%fd82, [%rd13+192];
	ld.global.f64 	%fd83, [%rd11+813608];
	ld.global.f64 	%fd84, [%rd13+200];
	mul.f64 	%fd85, %fd83, %fd84;
	fma.rn.f64 	%fd86, %fd81, %fd82, %fd85;
	ld.global.f64 	%fd87, [%rd11+813616];
	ld.global.f64 	%fd88, [%rd13+208];
	fma.rn.f64 	%fd89, %fd87, %fd88, %fd86;
	add.f64 	%fd90, %fd80, %fd89;
	shl.b32 	%r12, %r3, 5;
	cvta.to.global.u64 	%rd14, %rd4;
	cvta.to.global.u64 	%rd15, %rd5;
	cvta.to.global.u64 	%rd16, %rd6;
	cvta.to.global.u64 	%rd17, %rd7;
	cvta.to.global.u64 	%rd18, %rd3;
	mul.wide.u32 	%rd19, %r1, 8;
	add.s64 	%rd20, %rd14, %rd19;
	ld.global.f64 	%fd91, [%rd20];
	sub.f64 	%fd92, %fd90, %fd91;
	add.s64 	%rd21, %rd15, %rd19;
	ld.global.f64 	%fd93, [%rd21];
	div.rn.f64 	%fd94, %fd92, %fd93;
	add.s64 	%rd22, %rd16, %rd19;
	ld.global.f64 	%fd95, [%rd22];
	add.s64 	%rd23, %rd17, %rd19;
	ld.global.f64 	%fd96, [%rd23];
	fma.rn.f64 	%fd97, %fd94, %fd95, %fd96;
	setp.lt.f64 	%p1, %fd97, 0d0000000000000000;
	selp.f64 	%fd98, 0d0000000000000000, %fd97, %p1;
	setp.gt.f64 	%p2, %fd98, 0d4018000000000000;
	selp.f64 	%fd99, 0d4018000000000000, %fd98, %p2;
	mad.lo.s32 	%r13, %r2, 3648, %r5;
	mad.lo.s32 	%r14, %r1, 12996, %r13;
	add.s32 	%r15, %r14, %r12;
	mad.lo.s32 	%r16, %r4, 114, %r15;
	add.s32 	%r17, %r16, 115;
	mul.wide.s32 	%rd24, %r17, 8;
	add.s64 	%rd25, %rd18, %rd24;
	st.global.f64 	[%rd25], %fd99;
	ret;

}
	// .globl	_Z23executeFirstLayer_partBPdS_S_S_S_S_S_
.visible .entry _Z23executeFirstLayer_partBPdS_S_S_S_S_S_(
	.param .u64 .ptr .align 1 _Z23executeFirstLayer_partBPdS_S_S_S_S_S__param_0,
	.param .u64 .ptr .align 1 _Z23executeFirstLayer_partBPdS_S_S_S_S_S__param_1,
	.param .u64 .ptr .align 1 _Z23executeFirstLayer_partBPdS_S_S_S_S_S__param_2,
	.param .u64 .ptr .align 1 _Z23executeFirstLayer_partBPdS_S_S_S_S_S__param_3,
	.param .u64 .ptr .align 1 _Z23executeFirstLayer_partBPdS_S_S_S_S_S__param_4,
	.param .u64 .ptr .align 1 _Z23executeFirstLayer_partBPdS_S_S_S_S_S__param_5,
	.param .u64 .ptr .align 1 _Z23executeFirstLayer_partBPdS_S_S_S_S_S__param_6
)
{
	.reg .pred 	%p<3>;
	.reg .b32 	%r<14>;
	.reg .b64 	%rd<26>;
	.reg .b64 	%fd<100>;

	ld.param.u64 	%rd1, [_Z23executeFirstLayer_partBPdS_S_S_S_S_S__param_0];
	ld.param.u64 	%rd2, [_Z23executeFirstLayer_partBPdS_S_S_S_S_S__param_1];
	ld.param.u64 	%rd3, [_Z23executeFirstLayer_partBPdS_S_S_S_S_S__param_2];
	ld.param.u64 	%rd4, [_Z23executeFirstLayer_partBPdS_S_S_S_S_S__param_3];
	ld.param.u64 	%rd5, [_Z23executeFirstLayer_partBPdS_S_S_S_S_S__param_4];
	ld.param.u64 	%rd6, [_Z23executeFirstLayer_partBPdS_S_S_S_S_S__param_5];
	ld.param.u64 	%rd7, [_Z23executeFirstLayer_partBPdS_S_S_S_S_S__param_6];
	cvta.to.global.u64 	%rd8, %rd2;
	cvta.to.global.u64 	%rd9, %rd1;
	mov.u32 	%r1, %ctaid.x;
	mov.u32 	%r2, %ctaid.y;
	mov.u32 	%r3, %tid.x;
	mov.u32 	%r4, %tid.y;
	mul.lo.s32 	%r5, %r1, 27;
	mul.lo.s32 	%r6, %r3, 450;
	shl.b32 	%r7, %r4, 1;
	mad.lo.s32 	%r8, %r2, 7200, %r6;
	add.s32 	%r9, %r8, %r7;
	mul.wide.u32 	%rd10, %r9, 8;
	add.s64 	%rd11, %rd9, %rd10;
	ld.global.f64 	%fd1, [%rd11+1536];
	mul.wide.u32 	%rd12, %r5, 8;
	add.s64 	%rd13, %rd8, %rd12;
	ld.global.f64 	%fd2, [%rd13];
	ld.global.f64 	%fd3, [%rd11+1544];
	ld.global.f64 	%fd4, [%rd13+8];
	mul.f64 	%fd5, %fd3, %fd4;
	fma.rn.f64 	%fd6, %fd1, %fd2, %fd5;
	ld.global.f64 	%fd7, [%rd11+1552];
	ld.global.f64 	%fd8, [%rd13+16];
	fma.rn.f64 	%fd9, %fd7, %fd8, %fd6;
	add.f64 	%fd10, %fd9, 0d0000000000000000;
	ld.global.f64 	%fd11, [%rd11+3336];
	ld.global.f64 	%fd12, [%rd13+24];
	ld.global.f64 	%fd13, [%rd11+3344];
	ld.global.f64 	%fd14, [%rd13+32];
	mul.f64 	%fd15, %fd13, %fd14;
	fma.rn.f64 	%fd16, %fd11, %fd12, %fd15;
	ld.global.f64 	%fd17, [%rd11+3352];
	ld.global.f64 	%fd18, [%rd13+40];
	fma.rn.f64 	%fd19, %fd17, %fd18, %fd16;
	add.f64 	%fd20, %fd10, %fd19;
	ld.global.f64 	%fd21, [%rd11+5136];
	ld.global.f64 	%fd22, [%rd13+48];
	ld.global.f64 	%fd23, [%rd11+5144];
	ld.global.f64 	%fd24, [%rd13+56];
	mul.f64 	%fd25, %fd23, %fd24;
	fma.rn.f64 	%fd26, %fd21, %fd22, %fd25;
	ld.global.f64 	%fd27, [%rd11+5152];
	ld.global.f64 	%fd28, [%rd13+64];
	fma.rn.f64 	%fd29, %fd27, %fd28, %fd26;
	add.f64 	%fd30, %fd20, %fd29;
	ld.global.f64 	%fd31, [%rd11+406536];
	ld.global.f64 	%fd32, [%rd13+72];
	ld.global.f64 	%fd33, [%rd11+406544];
	ld.global.f64 	%fd34, [%rd13+80];
	mul.f64 	%fd35, %fd33, %fd34;
	fma.rn.f64 	%fd36, %fd31, %fd32, %fd35;
	ld.global.f64 	%fd37, [%rd11+406552];
	ld.global.f64 	%fd38, [%rd13+88];
	fma.rn.f64 	%fd39, %fd37, %fd38, %fd36;
	add.f64 	%fd40, %fd30, %fd39;
	ld.global.f64 	%fd41, [%rd11+408336];
	ld.global.f64 	%fd42, [%rd13+96];
	ld.global.f64 	%fd43, [%rd11+408344];
	ld.global.f64 	%fd44, [%rd13+104];
	mul.f64 	%fd45, %fd43, %fd44;
	fma.rn.f64 	%fd46, %fd41, %fd42, %fd45;
	ld.global.f64 	%fd47, [%rd11+408352];
	ld.global.f64 	%fd48, [%rd13+112];
	fma.rn.f64 	%fd49, %fd47, %fd48, %fd46;
	add.f64 	%fd50, %fd40, %fd49;
	ld.global.f64 	%fd51, [%rd11+410136];
	ld.global.f64 	%fd52, [%rd13+120];
	ld.global.f64 	%fd53, [%rd11+410144];
	ld.global.f64 	%fd54, [%rd13+128];
	mul.f64 	%fd55, %fd53, %fd54;
	fma.rn.f64 	%fd56, %fd51, %fd52, %fd55;
	ld.global.f64 	%fd57, [%rd11+410152];
	ld.global.f64 	%fd58, [%rd13+136];
	fma.rn.f64 	%fd59, %fd57, %fd58, %fd56;
	add.f64 	%fd60, %fd50, %fd59;
	ld.global.f64 	%fd61, [%rd11+811536];
	ld.global.f64 	%fd62, [%rd13+144];
	ld.global.f64 	%fd63, [%rd11+811544];
	ld.global.f64 	%fd64, [%rd13+152];
	mul.f64 	%fd65, %fd63, %fd64;
	fma.rn.f64 	%fd66, %fd61, %fd62, %fd65;
	ld.global.f64 	%fd67, [%rd11+811552];
	ld.global.f64 	%fd68, [%rd13+160];
	fma.rn.f64 	%fd69, %fd67, %fd68, %fd66;
	add.f64 	%fd70, %fd60, %fd69;
	ld.global.f64 	%fd71, [%rd11+813336];
	ld.global.f64 	%fd72, [%rd13+168];
	ld.global.f64 	%fd73, [%rd11+813344];
	ld.global.f64 	%fd74, [%rd13+176];
	mul.f64 	%fd75, %fd73, %fd74;
	fma.rn.f64 	%fd76, %fd71, %fd72, %fd75;
	ld.global.f64 	%fd77, [%rd11+813352];
	ld.global.f64 	%fd78, [%rd13+184];
	fma.rn.f64 	%fd79, %fd77, %fd78, %fd76;
	add.f64 	%fd80, %fd70, %fd79;
	ld.global.f64 	%fd81, [%rd11+815136];
	ld.global.f64 	%fd82, [%rd13+192];
	ld.global.f64 	%fd83, [%rd11+815144];
	ld.global.f64 	%fd84, [%rd13+200];
	mul.f64 	%fd85, %fd83, %fd84;
	fma.rn.f64 	%fd86, %fd81, %fd82, %fd85;
	ld.global.f64 	%fd87, [%rd11+815152];
	ld.global.f64 	%fd88, [%rd13+208];
	fma.rn.f64 	%fd89, %fd87, %fd88, %fd86;
	add.f64 	%fd90, %fd80, %fd89;
	cvta.to.global.u64 	%rd14, %rd4;
	cvta.to.global.u64 	%rd15, %rd5;
	cvta.to.global.u64 	%rd16, %rd6;
	cvta.to.global.u64 	%rd17, %rd7;
	cvta.to.global.u64 	%rd18, %rd3;
	mul.wide.u32 	%rd19, %r1, 8;
	add.s64 	%rd20, %rd14, %rd19;
	ld.global.f64 	%fd91, [%rd20];
	sub.f64 	%fd92, %fd90, %fd91;
	add.s64 	%rd21, %rd15, %rd19;
	ld.global.f64 	%fd93, [%rd21];
	div.rn.f64 	%fd94, %fd92, %fd93;
	add.s64 	%rd22, %rd16, %rd19;
	ld.global.f64 	%fd95, [%rd22];
	add.s64 	%rd23, %rd17, %rd19;
	ld.global.f64 	%fd96, [%rd23];
	fma.rn.f64 	%fd97, %fd94, %fd95, %fd96;
	setp.lt.f64 	%p1, %fd97, 0d0000000000000000;
	selp.f64 	%fd98, 0d0000000000000000, %fd97, %p1;
	setp.gt.f64 	%p2, %fd98, 0d4018000000000000;
	selp.f64 	%fd99, 0d4018000000000000, %fd98, %p2;
	mad.lo.s32 	%r10, %r2, 1824, %r4;
	mad.lo.s32 	%r11, %r1, 12996, %r10;
	mad.lo.s32 	%r12, %r3, 114, %r11;
	add.s32 	%r13, %r12, 211;
	mul.wide.s32 	%rd24, %r13, 8;
	add.s64 	%rd25, %rd18, %rd24;
	st.global.f64 	[%rd25], %fd99;
	ret;

}
	// .globl	_Z23executeFirstLayer_partCPdS_S_S_S_S_S_
.visible .entry _Z23executeFirstLayer_partCPdS_S_S_S_S_S_(
	.param .u64 .ptr .align 1 _Z23executeFirstLayer_partCPdS_S_S_S_S_S__param_0,
	.param .u64 .ptr .align 1 _Z23executeFirstLayer_partCPdS_S_S_S_S_S__param_1,
	.param .u64 .ptr .align 1 _Z23executeFirstLayer_partCPdS_S_S_S_S_S__param_2,
	.param .u64 .ptr .align 1 _Z23executeFirstLayer_partCPdS_S_S_S_S_S__param_3,
	.param .u64 .ptr .align 1 _Z23executeFirstLayer_partCPdS_S_S_S_S_S__param_4,
	.param .u64 .ptr .align 1 _Z23executeFirstLayer_partCPdS_S_S_S_S_S__param_5,
	.param .u64 .ptr .align 1 _Z23executeFirstLayer_partCPdS_S_S_S_S_S__param_6
)
{
	.reg .pred 	%p<3>;
	.reg .b32 	%r<15>;
	.reg .b64 	%rd<26>;
	.reg .b64 	%fd<100>;

	ld.param.u64 	%rd1, [_Z23executeFirstLayer_partCPdS_S_S_S_S_S__param_0];
	ld.param.u64 	%rd2, [_Z23executeFirstLayer_partCPdS_S_S_S_S_S__param_1];
	ld.param.u64 	%rd3, [_Z23executeFirstLayer_partCPdS_S_S_S_S_S__param_2];
	ld.param.u64 	%rd4, [_Z23executeFirstLayer_partCPdS_S_S_S_S_S__param_3];
	ld.param.u64 	%rd5, [_Z23executeFirstLayer_partCPdS_S_S_S_S_S__param_4];
	ld.param.u64 	%rd6, [_Z23executeFirstLayer_partCPdS_S_S_S_S_S__param_5];
	ld.param.u64 	%rd7, [_Z23executeFirstLayer_partCPdS_S_S_S_S_S__param_6];
	cvta.to.global.u64 	%rd8, %rd2;
	cvta.to.global.u64 	%rd9, %rd1;
	mov.u32 	%r1, %ctaid.x;
	mov.u32 	%r2, %ctaid.y;
	mov.u32 	%r3, %tid.x;
	mov.u32 	%r4, %tid.y;
	mul.lo.s32 	%r5, %r1, 27;
	shl.b32 	%r6, %r2, 5;
	shl.b32 	%r7, %r4, 1;
	mad.lo.s32 	%r8, %r3, 450, %r6;
	add.s32 	%r9, %r8, %r7;
	mul.wide.u32 	%rd10, %r9, 8;
	add.s64 	%rd11, %rd9, %rd10;
	ld.global.f64 	%fd1, [%rd11+345600];
	mul.wide.u32 	%rd12, %r5, 8;
	add.s64 	%rd13, %rd8, %rd12;
	ld.global.f64 	%fd2, [%rd13];
	ld.global.f64 	%fd3, [%rd11+345608];
	ld.global.f64 	%fd4, [%rd13+8];
	mul.f64 	%fd5, %fd3, %fd4;
	fma.rn.f64 	%fd6, %fd1, %fd2, %fd5;
	ld.global.f64 	%fd7, [%rd11+345616];
	ld.global.f64 	%fd8, [%rd13+16];
	fma.rn.f64 	%fd9, %fd7, %fd8, %fd6;
	add.f64 	%fd10, %fd9, 0d0000000000000000;
	ld.global.f64 	%fd11, [%rd11+347400];
	ld.global.f64 	%fd12, [%rd13+24];
	ld.global.f64 	%fd13, [%rd11+347408];
	ld.global.f64 	%fd14, [%rd13+32];
	mul.f64 	%fd15, %fd13, %fd14;
	fma.rn.f64 	%fd16, %fd11, %fd12, %fd15;
	ld.global.f64 	%fd17, [%rd11+347416];
	ld.global.f64 	%fd18, [%rd13+40];
	fma.rn.f64 	%fd19, %fd17, %fd18, %fd16;
	add.f64 	%fd20, %fd10, %fd19;
	ld.global.f64 	%fd21, [%rd11+349200];
	ld.global.f64 	%fd22, [%rd13+48];
	ld.global.f64 	%fd23, [%rd11+349208];
	ld.global.f64 	%fd24, [%rd13+56];
	mul.f64 	%fd25, %fd23, %fd24;
	fma.rn.f64 	%fd26, %fd21, %fd22, %fd25;
	ld.global.f64 	%fd27, [%rd11+349216];
	ld.global.f64 	%fd28, [%rd13+64];
	fma.rn.f64 	%fd29, %fd27, %fd28, %fd26;
	add.f64 	%fd30, %fd20, %fd29;
	ld.global.f64 	%fd31, [%rd11+750600];
	ld.global.f64 	%fd32, [%rd13+72];
	ld.global.f64 	%fd33, [%rd11+750608];
	ld.global.f64 	%fd34, [%rd13+80];
	mul.f64 	%fd35, %fd33, %fd34;
	fma.rn.f64 	%fd36, %fd31, %fd32, %fd35;
	ld.global.f64 	%fd37, [%rd11+750616];
	ld.global.f64 	%fd38, [%rd13+88];
	fma.rn.f64 	%fd39, %fd37, %fd38, %fd36;
	add.f64 	%fd40, %fd30, %fd39;
	ld.global.f64 	%fd41, [%rd11+752400];
	ld.global.f64 	%fd42, [%rd13+96];
	ld.global.f64 	%fd43, [%rd11+752408];
	ld.global.f64 	%fd44, [%rd13+104];
	mul.f64 	%fd45, %fd43, %fd44;
	fma.rn.f64 	%fd46, %fd41, %fd42, %fd45;
	ld.global.f64 	%fd47, [%rd11+752416];
	ld.global.f64 	%fd48, [%rd13+112];
	fma.rn.f64 	%fd49, %fd47, %fd48, %fd46;
	add.f64 	%fd50, %fd40, %fd49;
	ld.global.f64 	%fd51, [%rd11+754200];
	ld.global.f64 	%fd52, [%rd13+120];
	ld.global.f64 	%fd53, [%rd11+754208];
	ld.global.f64 	%fd54, [%rd13+128];
	mul.f64 	%fd55, %fd53, %fd54;
	fma.rn.f64 	%fd56, %fd51, %fd52, %fd55;
	ld.global.f64 	%fd57, [%rd11+754216];
	ld.global.f64 	%fd58, [%rd13+136];
	fma.rn.f64 	%fd59, %fd57, %fd58, %fd56;
	add.f64 	%fd60, %fd50, %fd59;
	ld.global.f64 	%fd61, [%rd11+1155600];
	ld.global.f64 	%fd62, [%rd13+144];
	ld.global.f64 	%fd63, [%rd11+1155608];
	ld.global.f64 	%fd64, [%rd13+152];
	mul.f64 	%fd65, %fd63, %fd64;
	fma.rn.f64 	%fd66, %fd61, %fd62, %fd65;
	ld.global.f64 	%fd67, [%rd11+1155616];
	ld.global.f64 	%fd68, [%rd13+160];
	fma.rn.f64 	%fd69, %fd67, %fd68, %fd66;
	add.f64 	%fd70, %fd60, %fd69;
	ld.global.f64 	%fd71, [%rd11+1157400];
	ld.global.f64 	%fd72, [%rd13+168];
	ld.global.f64 	%fd73, [%rd11+1157408];
	ld.global.f64 	%fd74, [%rd13+176];
	mul.f64 	%fd75, %fd73, %fd74;
	fma.rn.f64 	%fd76, %fd71, %fd72, %fd75;
	ld.global.f64 	%fd77, [%rd11+1157416];
	ld.global.f64 	%fd78, [%rd13+184];
	fma.rn.f64 	%fd79, %fd77, %fd78, %fd76;
	add.f64 	%fd80, %fd70, %fd79;
	ld.global.f64 	%fd81, [%rd11+1159200];
	ld.global.f64 	%fd82, [%rd13+192];
	ld.global.f64 	%fd83, [%rd11+1159208];
	ld.global.f64 	%fd84, [%rd13+200];
	mul.f64 	%fd85, %fd83, %fd84;
	fma.rn.f64 	%fd86, %fd81, %fd82, %fd85;
	ld.global.f64 	%fd87, [%rd11+1159216];
	ld.global.f64 	%fd88, [%rd13+208];
	fma.rn.f64 	%fd89, %fd87, %fd88, %fd86;
	add.f64 	%fd90, %fd80, %fd89;
	shl.b32 	%r10, %r2, 4;
	cvta.to.global.u64 	%rd14, %rd4;
	cvta.to.global.u64 	%rd15, %rd5;
	cvta.to.global.u64 	%rd16, %rd6;
	cvta.to.global.u64 	%rd17, %rd7;
	cvta.to.global.u64 	%rd18, %rd3;
	mul.wide.u32 	%rd19, %r1, 8;
	add.s64 	%rd20, %rd14, %rd19;
	ld.global.f64 	%fd91, [%rd20];
	sub.f64 	%fd92, %fd90, %fd91;
	add.s64 	%rd21, %rd15, %rd19;
	ld.global.f64 	%fd93, [%rd21];
	div.rn.f64 	%fd94, %fd92, %fd93;
	add.s64 	%rd22, %rd16, %rd19;
	ld.global.f64 	%fd95, [%rd22];
	add.s64 	%rd23, %rd17, %rd19;
	ld.global.f64 	%fd96, [%rd23];
	fma.rn.f64 	%fd97, %fd94, %fd95, %fd96;
	setp.lt.f64 	%p1, %fd97, 0d0000000000000000;
	selp.f64 	%fd98, 0d0000000000000000, %fd97, %p1;
	setp.gt.f64 	%p2, %fd98, 0d4018000000000000;
	selp.f64 	%fd99, 0d4018000000000000, %fd98, %p2;
	mad.lo.s32 	%r11, %r1, 12996, %r4;
	add.s32 	%r12, %r11, %r10;
	mad.lo.s32 	%r13, %r3, 114, %r12;
	add.s32 	%r14, %r13, 11059;
	mul.wide.s32 	%rd24, %r14, 8;
	add.s64 	%rd25, %rd18, %rd24;
	st.global.f64 	[%rd25], %fd99;
	ret;

}
	// .globl	_Z24executeSecondLayer_partAPdS_S_S_S_S_S_
.visible .entry _Z24executeSecondLayer_partAPdS_S_S_S_S_S_(
	.param .u64 .ptr .align 1 _Z24executeSecondLayer_partAPdS_S_S_S_S_S__param_0,
	.param .u64 .ptr .align 1 _Z24executeSecondLayer_partAPdS_S_S_S_S_S__param_1,
	.param .u64 .ptr .align 1 _Z24executeSecondLayer_partAPdS_S_S_S_S_S__param_2,
	.param .u64 .ptr .align 1 _Z24executeSecondLayer_partAPdS_S_S_S_S_S__param_3,
	.param .u64 .ptr .align 1 _Z24executeSecondLayer_partAPdS_S_S_S_S_S__param_4,
	.param .u64 .ptr .align 1 _Z24executeSecondLayer_partAPdS_S_S_S_S_S__param_5,
	.param .u64 .ptr .align 1 _Z24executeSecondLayer_partAPdS_S_S_S_S_S__param_6
)
{
	.reg .pred 	%p<3>;
	.reg .b32 	%r<16>;
	.reg .b64 	%rd<26>;
	.reg .b64 	%fd<40>;

	ld.param.u64 	%rd1, [_Z24executeSecondLayer_partAPdS_S_S_S_S_S__param_0];
	ld.param.u64 	%rd2, [_Z24executeSecondLayer_partAPdS_S_S_S_S_S__param_1];
	ld.param.u64 	%rd3, [_Z24executeSecondLayer_partAPdS_S_S_S_S_S__param_2];
	ld.param.u64 	%rd4, [_Z24executeSecondLayer_partAPdS_S_S_S_S_S__param_3];
	ld.param.u64 	%rd5, [_Z24executeSecondLayer_partAPdS_S_S_S_S_S__param_4];
	ld.param.u64 	%rd6, [_Z24executeSecondLayer_partAPdS_S_S_S_S_S__param_5];
	ld.param.u64 	%rd7, [_Z24executeSecondLayer_partAPdS_S_S_S_S_S__param_6];
	mov.u32 	%r1, %ctaid.x;
	mov.u32 	%r2, %ctaid.y;
	mov.u32 	%r3, %ctaid.z;
	shl.b32 	%r4, %r3, 5;
	mov.u32 	%r5, %tid.x;
	mov.u32 	%r6, %tid.y;
	mad.lo.s32 	%r7, %r2, 3584, %r6;
	mad.lo.s32 	%r8, %r1, 12544, %r7;
	add.s32 	%r9, %r8, %r4;
	mad.lo.s32 	%r10, %r5, 112, %r9;
	add.s32 	%r11, %r4, %r6;
	mad.lo.s32 	%r12, %r2, 3648, %r11;
	mad.lo.s32 	%r13, %r1, 12996, %r12;
	mul.lo.s32 	%r14, %r1, 9;
	cvta.to.global.u64 	%rd8, %rd1;
	cvta.to.global.u64 	%rd9, %rd2;
	mad.lo.s32 	%r15, %r5, 114, %r13;
	mul.wide.u32 	%rd10, %r15, 8;
	add.s64 	%rd11, %rd8, %rd10;
	ld.global.f64 	%fd1, [%rd11];
	mul.wide.u32 	%rd12, %r14, 8;
	add.s64 	%rd13, %rd9, %rd12;
	ld.global.f64 	%fd2, [%rd13];
	ld.global.f64 	%fd3, [%rd11+8];
	ld.global.f64 	%fd4, [%rd13+8];
	mul.f64 	%fd5, %fd3, %fd4;
	fma.rn.f64 	%fd6, %fd1, %fd2, %fd5;
	ld.global.f64 	%fd7, [%rd11+16];
	ld.global.f64 	%fd8, [%rd13+16];
	fma.rn.f64 	%fd9, %fd7, %fd8, %fd6;
	add.f64 	%fd10, %fd9, 0d0000000000000000;
	ld.global.f64 	%fd11, [%rd11+912];
	ld.global.f64 	%fd12, [%rd13+24];
	ld.global.f64 	%fd13, [%rd11+920];
	ld.global.f64 	%fd14, [%rd13+32];
	mul.f64 	%fd15, %fd13, %fd14;
	fma.rn.f64 	%fd16, %fd11, %fd12, %fd15;
	ld.global.f64 	%fd17, [%rd11+928];
	ld.global.f64 	%fd18, [%rd13+40];
	fma.rn.f64 	%fd19, %fd17, %fd18, %fd16;
	add.f64 	%fd20, %fd10, %fd19;
	ld.global.f64 	%fd21, [%rd11+1824];
	ld.global.f64 	%fd22, [%rd13+48];
	ld.global.f64 	%fd23, [%rd11+1832];
	ld.global.f64 	%fd24, [%rd13+56];
	mul.f64 	%fd25, %fd23, %fd24;
	fma.rn.f64 	%fd26, %fd21, %fd22, %fd25;
	ld.global.f64 	%fd27, [%rd11+1840];
	ld.global.f64 	%fd28, [%rd13+64];
	fma.rn.f64 	%fd29, %fd27, %fd28, %fd26;
	add.f64 	%fd30, %fd20, %fd29;
	cvta.to.global.u64 	%rd14, %rd4;
	cvta.to.global.u64 	%rd15, %rd5;
	cvta.to.global.u64 	%rd16, %rd6;
	cvta.to.global.u64 	%rd17, %rd7;
	cvta.to.global.u64 	%rd18, %rd3;
	mul.wide.u32 	%rd19, %r1, 8;
	add.s64 	%rd20, %rd14, %rd19;
	ld.global.f64 	%fd31, [%rd20];
	sub.f64 	%fd32, %fd30, %fd31;
	add.s64 	%rd21, %rd15, %rd19;
	ld.global.f64 	%fd33, [%rd21];
	div.rn.f64 	%fd34, %fd32, %fd33;
	add.s64 	%rd22, %rd16, %rd19;
	ld.global.f64 	%fd35, [%rd22];
	add.s64 	%rd23, %rd17, %rd19;
	ld.global.f64 	%fd36, [%rd23];
	fma.rn.f64 	%fd37, %fd34, %fd35, %fd36;
	setp.lt.f64 	%p1, %fd37, 0d0000000000000000;
	selp.f64 	%fd38, 0d0000000000000000, %fd37, %p1;
	setp.gt.f64 	%p2, %fd38, 0d4018000000000000;
	selp.f64 	%fd39, 0d4018000000000000, %fd38, %p2;
	mul.wide.s32 	%rd24, %r10, 8;
	add.s64 	%rd25, %rd18, %rd24;
	st.global.f64 	[%rd25], %fd39;
	ret;

}
	// .globl	_Z24executeSecondLayer_partBPdS_S_S_S_S_S_
.visible .entry _Z24executeSecondLayer_partBPdS_S_S_S_S_S_(
	.param .u64 .ptr .align 1 _Z24executeSecondLayer_partBPdS_S_S_S_S_S__param_0,
	.param .u64 .ptr .align 1 _Z24executeSecondLayer_partBPdS_S_S_S_S_S__param_1,
	.param .u64 .ptr .align 1 _Z24executeSecondLayer_partBPdS_S_S_S_S_S__param_2,
	.param .u64 .ptr .align 1 _Z24executeSecondLayer_partBPdS_S_S_S_S_S__param_3,
	.param .u64 .ptr .align 1 _Z24executeSecondLayer_partBPdS_S_S_S_S_S__param_4,
	.param .u64 .ptr .align 1 _Z24executeSecondLayer_partBPdS_S_S_S_S_S__param_5,
	.param .u64 .ptr .align 1 _Z24executeSecondLayer_partBPdS_S_S_S_S_S__param_6
)
{
	.reg .pred 	%p<3>;
	.reg .b32 	%r<13>;
	.reg .b64 	%rd<29>;
	.reg .b64 	%fd<40>;

	ld.param.u64 	%rd1, [_Z24executeSecondLayer_partBPdS_S_S_S_S_S__param_0];
	ld.param.u64 	%rd2, [_Z24executeSecondLayer_partBPdS_S_S_S_S_S__param_1];
	ld.param.u64 	%rd3, [_Z24executeSecondLayer_partBPdS_S_S_S_S_S__param_2];
	ld.param.u64 	%rd4, [_Z24executeSecondLayer_partBPdS_S_S_S_S_S__param_3];
	ld.param.u64 	%rd5, [_Z24executeSecondLayer_partBPdS_S_S_S_S_S__param_4];
	ld.param.u64 	%rd6, [_Z24executeSecondLayer_partBPdS_S_S_S_S_S__param_5];
	ld.param.u64 	%rd7, [_Z24executeSecondLayer_partBPdS_S_S_S_S_S__param_6];
	mov.u32 	%r1, %ctaid.x;
	mov.u32 	%r2, %ctaid.y;
	mov.u32 	%r3, %tid.x;
	mov.u32 	%r4, %tid.y;
	mad.lo.s32 	%r5, %r2, 1792, %r4;
	mad.lo.s32 	%r6, %r1, 12544, %r5;
	mad.lo.s32 	%r7, %r3, 112, %r6;
	add.s32 	%r8, %r7, 96;
	mul.lo.s32 	%r9, %r1, 9;
	cvta.to.global.u64 	%rd8, %rd1;
	cvta.to.global.u64 	%rd9, %rd2;
	mul.lo.s32 	%r10, %r3, 114;
	cvt.u64.u32 	%rd10, %r10;
	mad.lo.s32 	%r11, %r2, 1824, %r4;
	mad.lo.s32 	%r12, %r1, 12996, %r11;
	cvt.u64.u32 	%rd11, %r12;
	add.s64 	%rd12, %rd11, %rd10;
	shl.b64 	%rd13, %rd12, 3;
	add.s64 	%rd14, %rd8, %rd13;
	ld.global.f64 	%fd1, [%rd14+768];
	mul.wide.u32 	%rd15, %r9, 8;
	add.s64 	%rd16, %rd9, %rd15;
	ld.global.f64 	%fd2, [%rd16];
	ld.global.f64 	%fd3, [%rd14+776];
	ld.global.f64 	%fd4, [%rd16+8];
	mul.f64 	%fd5, %fd3, %fd4;
	fma.rn.f64 	%fd6, %fd1, %fd2, %fd5;
	ld.global.f64 	%fd7, [%rd14+784];
	ld.global.f64 	%fd8, [%rd16+16];
	fma.rn.f64 	%fd9, %fd7, %fd8, %fd6;
	add.f64 	%fd10, %fd9, 0d0000000000000000;
	ld.global.f64 	%fd11, [%rd14+1680];
	ld.global.f64 	%fd12, [%rd16+24];
	ld.global.f64 	%fd13, [%rd14+1688];
	ld.global.f64 	%fd14, [%rd16+32];
	mul.f64 	%fd15, %fd13, %fd14;
	fma.rn.f64 	%fd16, %fd11, %fd12, %fd15;
	ld.global.f64 	%fd17, [%rd14+1696];
	ld.global.f64 	%fd18, [%rd16+40];
	fma.rn.f64 	%fd19, %fd17, %fd18, %fd16;
	add.f64 	%fd20, %fd10, %fd19;
	ld.global.f64 	%fd21, [%rd14+2592];
	ld.global.f64 	%fd22, [%rd16+48];
	ld.global.f64 	%fd23, [%rd14+2600];
	ld.global.f64 	%fd24, [%rd16+56];
	mul.f64 	%fd25, %fd23, %fd24;
	fma.rn.f64 	%fd26, %fd21, %fd22, %fd25;
	ld.global.f64 	%fd27, [%rd14+2608];
	ld.global.f64 	%fd28, [%rd16+64];
	fma.rn.f64 	%fd29, %fd27, %fd28, %fd26;
	add.f64 	%fd30, %fd20, %fd29;
	cvta.to.global.u64 	%rd17, %rd4;
	cvta.to.global.u64 	%rd18, %rd5;
	cvta.to.global.u64 	%rd19, %rd6;
	cvta.to.global.u64 	%rd20, %rd7;
	cvta.to.global.u64 	%rd21, %rd3;
	mul.wide.u32 	%rd22, %r1, 8;
	add.s64 	%rd23, %rd17, %rd22;
	ld.global.f64 	%fd31, [%rd23];
	sub.f64 	%fd32, %fd30, %fd31;
	add.s64 	%rd24, %rd18, %rd22;
	ld.global.f64 	%fd33, [%rd24];
	div.rn.f64 	%fd34, %fd32, %fd33;
	add.s64 	%rd25, %rd19, %rd22;
	ld.global.f64 	%fd35, [%rd25];
	add.s64 	%rd26, %rd20, %rd22;
	ld.global.f64 	%fd36, [%rd26];
	fma.rn.f64 	%fd37, %fd34, %fd35, %fd36;
	setp.lt.f64 	%p1, %fd37, 0d0000000000000000;
	selp.f64 	%fd38, 0d0000000000000000, %fd37, %p1;
	setp.gt.f64 	%p2, %fd38, 0d4018000000000000;
	selp.f64 	%fd39, 0d4018000000000000, %fd38, %p2;
	mul.wide.s32 	%rd27, %r8, 8;
	add.s64 	%rd28, %rd21, %rd27;
	st.global.f64 	[%rd28], %fd39;
	ret;

}
	// .globl	_Z24executeSecondLayer_partCPdS_S_S_S_S_S_
.visible .entry _Z24executeSecondLayer_partCPdS_S_S_S_S_S_(
	.param .u64 .ptr .align 1 _Z24executeSecondLayer_partCPdS_S_S_S_S_S__param_0,
	.param .u64 .ptr .align 1 _Z24executeSecondLayer_partCPdS_S_S_S_S_S__param_1,
	.param .u64 .ptr .align 1 _Z24executeSecondLayer_partCPdS_S_S_S_S_S__param_2,
	.param .u64 .ptr .align 1 _Z24executeSecondLayer_partCPdS_S_S_S_S_S__param_3,
	.param .u64 .ptr .align 1 _Z24executeSecondLayer_partCPdS_S_S_S_S_S__param_4,
	.param .u64 .ptr .align 1 _Z24executeSecondLayer_partCPdS_S_S_S_S_S__param_5,
	.param .u64 .ptr .align 1 _Z24executeSecondLayer_partCPdS_S_S_S_S_S__param_6
)
{
	.reg .pred 	%p<3>;
	.reg .b32 	%r<13>;
	.reg .b64 	%rd<29>;
	.reg .b64 	%fd<40>;

	ld.param.u64 	%rd1, [_Z24executeSecondLayer_partCPdS_S_S_S_S_S__param_0];
	ld.param.u64 	%rd2, [_Z24executeSecondLayer_partCPdS_S_S_S_S_S__param_1];
	ld.param.u64 	%rd3, [_Z24executeSecondLayer_partCPdS_S_S_S_S_S__param_2];
	ld.param.u64 	%rd4, [_Z24executeSecondLayer_partCPdS_S_S_S_S_S__param_3];
	ld.param.u64 	%rd5, [_Z24executeSecondLayer_partCPdS_S_S_S_S_S__param_4];
	ld.param.u64 	%rd6, [_Z24executeSecondLayer_partCPdS_S_S_S_S_S__param_5];
	ld.param.u64 	%rd7, [_Z24executeSecondLayer_partCPdS_S_S_S_S_S__param_6];
	mov.u32 	%r1, %ctaid.x;
	mov.u32 	%r2, %ctaid.y;
	shl.b32 	%r3, %r2, 4;
	mov.u32 	%r4, %tid.x;
	mov.u32 	%r5, %tid.y;
	add.s32 	%r6, %r5, %r3;
	mad.lo.s32 	%r7, %r1, 12544, %r6;
	mad.lo.s32 	%r8, %r4, 112, %r7;
	add.s32 	%r9, %r8, 10752;
	mul.lo.s32 	%r10, %r1, 9;
	cvta.to.global.u64 	%rd8, %rd1;
	cvta.to.global.u64 	%rd9, %rd2;
	mul.lo.s32 	%r11, %r4, 114;
	cvt.u64.u32 	%rd10, %r11;
	mad.lo.s32 	%r12, %r1, 12996, %r6;
	cvt.u64.u32 	%rd11, %r12;
	add.s64 	%rd12, %rd11, %rd10;
	shl.b64 	%rd13, %rd12, 3;
	add.s64 	%rd14, %rd8, %rd13;
	ld.global.f64 	%fd1, [%rd14+87552];
	mul.wide.u32 	%rd15, %r10, 8;
	add.s64 	%rd16, %rd9, %rd15;
	ld.global.f64 	%fd2, [%rd16];
	ld.global.f64 	%fd3, [%rd14+87560];
	ld.global.f64 	%fd4, [%rd16+8];
	mul.f64 	%fd5, %fd3, %fd4;
	fma.rn.f64 	%fd6, %fd1, %fd2, %fd5;
	ld.global.f64 	%fd7, [%rd14+87568];
	ld.global.f64 	%fd8, [%rd16+16];
	fma.rn.f64 	%fd9, %fd7, %fd8, %fd6;
	add.f64 	%fd10, %fd9, 0d0000000000000000;
	ld.global.f64 	%fd11, [%rd14+88464];
	ld.global.f64 	%fd12, [%rd16+24];
	ld.global.f64 	%fd13, [%rd14+88472];
	ld.global.f64 	%fd14, [%rd16+32];
	mul.f64 	%fd15, %fd13, %fd14;
	fma.rn.f64 	%fd16, %fd11, %fd12, %fd15;
	ld.global.f64 	%fd17, [%rd14+88480];
	ld.global.f64 	%fd18, [%rd16+40];
	fma.rn.f64 	%fd19, %fd17, %fd18, %fd16;
	add.f64 	%fd20, %fd10, %fd19;
	ld.global.f64 	%fd21, [%rd14+89376];
	ld.global.f64 	%fd22, [%rd16+48];
	ld.global.f64 	%fd23, [%rd14+89384];
	ld.global.f64 	%fd24, [%rd16+56];
	mul.f64 	%fd25, %fd23, %fd24;
	fma.rn.f64 	%fd26, %fd21, %fd22, %fd25;
	ld.global.f64 	%fd27, [%rd14+89392];
	ld.global.f64 	%fd28, [%rd16+64];
	fma.rn.f64 	%fd29, %fd27, %fd28, %fd26;
	add.f64 	%fd30, %fd20, %fd29;
	cvta.to.global.u64 	%rd17, %rd4;
	cvta.to.global.u64 	%rd18, %rd5;
	cvta.to.global.u64 	%rd19, %rd6;
	cvta.to.global.u64 	%rd20, %rd7;
	cvta.to.global.u64 	%rd21, %rd3;
	mul.wide.u32 	%rd22, %r1, 8;
	add.s64 	%rd23, %rd17, %rd22;
	ld.global.f64 	%fd31, [%rd23];
	sub.f64 	%fd32, %fd30, %fd31;
	add.s64 	%rd24, %rd18, %rd22;
	ld.global.f64 	%fd33, [%rd24];
	div.rn.f64 	%fd34, %fd32, %fd33;
	add.s64 	%rd25, %rd19, %rd22;
	ld.global.f64 	%fd35, [%rd25];
	add.s64 	%rd26, %rd20, %rd22;
	ld.global.f64 	%fd36, [%rd26];
	fma.rn.f64 	%fd37, %fd34, %fd35, %fd36;
	setp.lt.f64 	%p1, %fd37, 0d0000000000000000;
	selp.f64 	%fd38, 0d0000000000000000, %fd37, %p1;
	setp.gt.f64 	%p2, %fd38, 0d4018000000000000;
	selp.f64 	%fd39, 0d4018000000000000, %fd38, %p2;
	mul.wide.s32 	%rd27, %r9, 8;
	add.s64 	%rd28, %rd21, %rd27;
	st.global.f64 	[%rd28], %fd39;
	ret;

}
	// .globl	_Z23executeThirdLayer_partAPdS_S_S_S_S_S_
.visible .entry _Z23executeThirdLayer_partAPdS_S_S_S_S_S_(
	.param .u64 .ptr .align 1 _Z23executeThirdLayer_partAPdS_S_S_S_S_S__param_0,
	.param .u64 .ptr .align 1 _Z23executeThirdLayer_partAPdS_S_S_S_S_S__param_1,
	.param .u64 .ptr .align 1 _Z23executeThirdLayer_partAPdS_S_S_S_S_S__param_2,
	.param .u64 .ptr .align 1 _Z23executeThirdLayer_partAPdS_S_S_S_S_S__param_3,
	.param .u64 .ptr .align 1 _Z23executeThirdLayer_partAPdS_S_S_S_S_S__param_4,
	.param .u64 .ptr .align 1 _Z23executeThirdLayer_partAPdS_S_S_S_S_S__param_5,
	.param .u64 .ptr .align 1 _Z23executeThirdLayer_partAPdS_S_S_S_S_S__param_6
)
{
	.reg .pred 	%p<3>;
	.reg .b32 	%r<15>;
	.reg .b64 	%rd<26>;
	.reg .b64 	%fd<106>;

	ld.param.u64 	%rd1, [_Z23executeThirdLayer_partAPdS_S_S_S_S_S__param_0];
	ld.param.u64 	%rd2, [_Z23executeThirdLayer_partAPdS_S_S_S_S_S__param_1];
	ld.param.u64 	%rd3, [_Z23executeThirdLayer_partAPdS_S_S_S_S_S__param_2];
	ld.param.u64 	%rd4, [_Z23executeThirdLayer_partAPdS_S_S_S_S_S__param_3];
	ld.param.u64 	%rd5, [_Z23executeThirdLayer_partAPdS_S_S_S_S_S__param_4];
	ld.param.u64 	%rd6, [_Z23executeThirdLayer_partAPdS_S_S_S_S_S__param_5];
	ld.param.u64 	%rd7, [_Z23executeThirdLayer_partAPdS_S_S_S_S_S__param_6];
	mov.u32 	%r1, %ctaid.x;
	mov.u32 	%r2, %ctaid.y;
	mov.u32 	%r3, %ctaid.z;
	shl.b32 	%r4, %r3, 5;
	mov.u32 	%r5, %tid.x;
	mov.u32 	%r6, %tid.y;
	mad.lo.s32 	%r7, %r2, 3616, %r6;
	mad.lo.s32 	%r8, %r1, 12769, %r7;
	add.s32 	%r9, %r8, %r4;
	mad.lo.s32 	%r10, %r5, 113, %r9;
	add.s32 	%r11, %r4, %r6;
	mad.lo.s32 	%r12, %r2, 3584, %r11;
	mad.lo.s32 	%r13, %r5, 112, %r12;
	shl.b32 	%r14, %r1, 5;
	cvta.to.global.u64 	%rd8, %rd1;
	cvta.to.global.u64 	%rd9, %rd2;
	mul.wide.u32 	%rd10, %r13, 8;
	add.s64 	%rd11, %rd8, %rd10;
	ld.global.f64 	%fd1, [%rd11];
	mul.wide.u32 	%rd12, %r14, 8;
	add.s64 	%rd13, %rd9, %rd12;
	ld.global.f64 	%fd2, [%rd13];
	fma.rn.f64 	%fd3, %fd1, %fd2, 0d0000000000000000;
	ld.global.f64 	%fd4, [%rd11+100352];
	ld.global.f64 	%fd5, [%rd13+8];
	fma.rn.f64 	%fd6, %fd4, %fd5, %fd3;
	ld.global.f64 	%fd7, [%rd11+200704];
	ld.global.f64 	%fd8, [%rd13+16];
	fma.rn.f64 	%fd9, %fd7, %fd8, %fd6;
	ld.global.f64 	%fd10, [%rd11+301056];
	ld.global.f64 	%fd11, [%rd13+24];
	fma.rn.f64 	%fd12, %fd10, %fd11, %fd9;
	ld.global.f64 	%fd13, [%rd11+401408];
	ld.global.f64 	%fd14, [%rd13+32];
	fma.rn.f64 	%fd15, %fd13, %fd14, %fd12;
	ld.global.f64 	%fd16, [%rd11+501760];
	ld.global.f64 	%fd17, [%rd13+40];
	fma.rn.f64 	%fd18, %fd16, %fd17, %fd15;
	ld.global.f64 	%fd19, [%rd11+602112];
	ld.global.f64 	%fd20, [%rd13+48];
	fma.rn.f64 	%fd21, %fd19, %fd20, %fd18;
	ld.global.f64 	%fd22, [%rd11+702464];
	ld.global.f64 	%fd23, [%rd13+56];
	fma.rn.f64 	%fd24, %fd22, %fd23, %fd21;
	ld.global.f64 	%fd25, [%rd11+802816];
	ld.global.f64 	%fd26, [%rd13+64];
	fma.rn.f64 	%fd27, %fd25, %fd26, %fd24;
	ld.global.f64 	%fd28, [%rd11+903168];
	ld.global.f64 	%fd29, [%rd13+72];
	fma.rn.f64 	%fd30, %fd28, %fd29, %fd27;
	ld.global.f64 	%fd31, [%rd11+1003520];
	ld.global.f64 	%fd32, [%rd13+80];
	fma.rn.f64 	%fd33, %fd31, %fd32, %fd30;
	ld.global.f64 	%fd34, [%rd11+1103872];
	ld.global.f64 	%fd35, [%rd13+88];
	fma.rn.f64 	%fd36, %fd34, %fd35, %fd33;
	ld.global.f64 	%fd37, [%rd11+1204224];
	ld.global.f64 	%fd38, [%rd13+96];
	fma.rn.f64 	%fd39, %fd37, %fd38, %fd36;
	ld.global.f64 	%fd40, [%rd11+1304576];
	ld.global.f64 	%fd41, [%rd13+104];
	fma.rn.f64 	%fd42, %fd40, %fd41, %fd39;
	ld.global.f64 	%fd43, [%rd11+1404928];
	ld.global.f64 	%fd44, [%rd13+112];
	fma.rn.f64 	%fd45, %fd43, %fd44, %fd42;
	ld.global.f64 	%fd46, [%rd11+1505280];
	ld.global.f64 	%fd47, [%rd13+120];
	fma.rn.f64 	%fd48, %fd46, %fd47, %fd45;
	ld.global.f64 	%fd49, [%rd11+1605632];
	ld.global.f64 	%fd50, [%rd13+128];
	fma.rn.f64 	%fd51, %fd49, %fd50, %fd48;
	ld.global.f64 	%fd52, [%rd11+1705984];
	ld.global.f64 	%fd53, [%rd13+136];
	fma.rn.f64 	%fd54, %fd52, %fd53, %fd51;
	ld.global.f64 	%fd55, [%rd11+1806336];
	ld.global.f64 	%fd56, [%rd13+144];
	fma.rn.f64 	%fd57, %fd55, %fd56, %fd54;
	ld.global.f64 	%fd58, [%rd11+1906688];
	ld.global.f64 	%fd59, [%rd13+152];
	fma.rn.f64 	%fd60, %fd58, %fd59, %fd57;
	ld.global.f64 	%fd61, [%rd11+2007040];
	ld.global.f64 	%fd62, [%rd13+160];
	fma.rn.f64 	%fd63, %fd61, %fd62, %fd60;
	ld.global.f64 	%fd64, [%rd11+2107392];
	ld.global.f64 	%fd65, [%rd13+168];
	fma.rn.f64 	%fd66, %fd64, %fd65, %fd63;
	ld.global.f64 	%fd67, [%rd11+2207744];
	ld.global.f64 	%fd68, [%rd13+176];
	fma.rn.f64 	%fd69, %fd67, %fd68, %fd66;
	ld.global.f64 	%fd70, [%rd11+2308096];
	ld.global.f64 	%fd71, [%rd13+184];
	fma.rn.f64 	%fd72, %fd70, %fd71, %fd69;
	ld.global.f64 	%fd73, [%rd11+2408448];
	ld.global.f64 	%fd74, [%rd13+192];
	fma.rn.f64 	%fd75, %fd73, %fd74, %fd72;
	ld.global.f64 	%fd76, [%rd11+2508800];
	ld.global.f64 	%fd77, [%rd13+200];
	fma.rn.f64 	%fd78, %fd76, %fd77, %fd75;
	ld.global.f64 	%fd79, [%rd11+2609152];
	ld.global.f64 	%fd80, [%rd13+208];
	fma.rn.f64 	%fd81, %fd79, %fd80, %fd78;
	ld.global.f64 	%fd82, [%rd11+2709504];
	ld.global.f64 	%fd83, [%rd13+216];
	fma.rn.f64 	%fd84, %fd82, %fd83, %fd81;
	ld.global.f64 	%fd85, [%rd11+2809856];
	ld.global.f64 	%fd86, [%rd13+224];
	fma.rn.f64 	%fd87, %fd85, %fd86, %fd84;
	ld.global.f64 	%fd88, [%rd11+2910208];
	ld.global.f64 	%fd89, [%rd13+232];
	fma.rn.f64 	%fd90, %fd88, %fd89, %fd87;
	ld.global.f64 	%fd91, [%rd11+3010560];
	ld.global.f64 	%fd92, [%rd13+240];
	fma.rn.f64 	%fd93, %fd91, %fd92, %fd90;
	ld.global.f64 	%fd94, [%rd11+3110912];
	ld.global.f64 	%fd95, [%rd13+248];
	fma.rn.f64 	%fd96, %fd94, %fd95, %fd93;
	cvta.to.global.u64 	%rd14, %rd4;
	cvta.to.global.u64 	%rd15, %rd5;
	cvta.to.global.u64 	%rd16, %rd6;
	cvta.to.global.u64 	%rd17, %rd7;
	cvta.to.global.u64 	%rd18, %rd3;
	mul.wide.u32 	%rd19, %r1, 8;
	add.s64 	%rd20, %rd14, %rd19;
	ld.global.f64 	%fd97, [%rd20];
	sub.f64 	%fd98, %fd96, %fd97;
	add.s64 	%rd21, %rd15, %rd19;
	ld.global.f64 	%fd99, [%rd21];
	div.rn.f64 	%fd100, %fd98, %fd99;
	add.s64 	%rd22, %rd16, %rd19;
	ld.global.f64 	%fd101, [%rd22];
	add.s64 	%rd23, %rd17, %rd19;
	ld.global.f64 	%fd102, [%rd23];
	fma.rn.f64 	%fd103, %fd100, %fd101, %fd102;
	setp.lt.f64 	%p1, %fd103, 0d0000000000000000;
	selp.f64 	%fd104, 0d0000000000000000, %fd103, %p1;
	setp.gt.f64 	%p2, %fd104, 0d4018000000000000;
	selp.f64 	%fd105, 0d4018000000000000, %fd104, %p2;
	mul.wide.s32 	%rd24, %r10, 8;
	add.s64 	%rd25, %rd18, %rd24;
	st.global.f64 	[%rd25], %fd105;
	ret;

}
	// .globl	_Z23executeThirdLayer_partBPdS_S_S_S_S_S_
.visible .entry _Z23executeThirdLayer_partBPdS_S_S_S_S_S_(
	.param .u64 .ptr .align 1 _Z23executeThirdLayer_partBPdS_S_S_S_S_S__param_0,
	.param .u64 .ptr .align 1 _Z23executeThirdLayer_partBPdS_S_S_S_S_S__param_1,
	.param .u64 .ptr .align 1 _Z23executeThirdLayer_partBPdS_S_S_S_S_S__param_2,
	.param .u64 .ptr .align 1 _Z23executeThirdLayer_partBPdS_S_S_S_S_S__param_3,
	.param .u64 .ptr .align 1 _Z23executeThirdLayer_partBPdS_S_S_S_S_S__param_4,
	.param .u64 .ptr .align 1 _Z23executeThirdLayer_partBPdS_S_S_S_S_S__param_5,
	.param .u64 .ptr .align 1 _Z23executeThirdLayer_partBPdS_S_S_S_S_S__param_6
)
{
	.reg .pred 	%p<3>;
	.reg .b32 	%r<12>;
	.reg .b64 	%rd<26>;
	.reg .b64 	%fd<106>;

	ld.param.u64 	%rd1, [_Z23executeThirdLayer_partBPdS_S_S_S_S_S__param_0];
	ld.param.u64 	%rd2, [_Z23executeThirdLayer_partBPdS_S_S_S_S_S__param_1];
	ld.param.u64 	%rd3, [_Z23executeThirdLayer_partBPdS_S_S_S_S_S__param_2];
	ld.param.u64 	%rd4, [_Z23executeThirdLayer_partBPdS_S_S_S_S_S__param_3];
	ld.param.u64 	%rd5, [_Z23executeThirdLayer_partBPdS_S_S_S_S_S__param_4];
	ld.param.u64 	%rd6, [_Z23executeThirdLayer_partBPdS_S_S_S_S_S__param_5];
	ld.param.u64 	%rd7, [_Z23executeThirdLayer_partBPdS_S_S_S_S_S__param_6];
	mov.u32 	%r1, %ctaid.x;
	mov.u32 	%r2, %ctaid.y;
	mov.u32 	%r3, %tid.x;
	mov.u32 	%r4, %tid.y;
	mad.lo.s32 	%r5, %r2, 1808, %r4;
	mad.lo.s32 	%r6, %r1, 12769, %r5;
	mad.lo.s32 	%r7, %r3, 113, %r6;
	add.s32 	%r8, %r7, 96;
	shl.b32 	%r9, %r1, 5;
	cvta.to.global.u64 	%rd8, %rd1;
	cvta.to.global.u64 	%rd9, %rd2;
	mad.lo.s32 	%r10, %r2, 1792, %r4;
	mad.lo.s32 	%r11, %r3, 112, %r10;
	mul.wide.u32 	%rd10, %r11, 8;
	add.s64 	%rd11, %rd8, %rd10;
	ld.global.f64 	%fd1, [%rd11+768];
	mul.wide.u32 	%rd12, %r9, 8;
	add.s64 	%rd13, %rd9, %rd12;
	ld.global.f64 	%fd2, [%rd13];
	fma.rn.f64 	%fd3, %fd1, %fd2, 0d0000000000000000;
	ld.global.f64 	%fd4, [%rd11+101120];
	ld.global.f64 	%fd5, [%rd13+8];
	fma.rn.f64 	%fd6, %fd4, %fd5, %fd3;
	ld.global.f64 	%fd7, [%rd11+201472];
	ld.global.f64 	%fd8, [%rd13+16];
	fma.rn.f64 	%fd9, %fd7, %fd8, %fd6;
	ld.global.f64 	%fd10, [%rd11+301824];
	ld.global.f64 	%fd11, [%rd13+24];
	fma.rn.f64 	%fd12, %fd10, %fd11, %fd9;
	ld.global.f64 	%fd13, [%rd11+402176];
	ld.global.f64 	%fd14, [%rd13+32];
	fma.rn.f64 	%fd15, %fd13, %fd14, %fd12;
	ld.global.f64 	%fd16, [%rd11+502528];
	ld.global.f64 	%fd17, [%rd13+40];
	fma.rn.f64 	%fd18, %fd16, %fd17, %fd15;
	ld.global.f64 	%fd19, [%rd11+602880];
	ld.global.f64 	%fd20, [%rd13+48];
	fma.rn.f64 	%fd21, %fd19, %fd20, %fd18;
	ld.global.f64 	%fd22, [%rd11+703232];
	ld.global.f64 	%fd23, [%rd13+56];
	fma.rn.f64 	%fd24, %fd22, %fd23, %fd21;
	ld.global.f64 	%fd25, [%rd11+803584];
	ld.global.f64 	%fd26, [%rd13+64];
	fma.rn.f64 	%fd27, %fd25, %fd26, %fd24;
	ld.global.f64 	%fd28, [%rd11+903936];
	ld.global.f64 	%fd29, [%rd13+72];
	fma.rn.f64 	%fd30, %fd28, %fd29, %fd27;
	ld.global.f64 	%fd31, [%rd11+1004288];
	ld.global.f64 	%fd32, [%rd13+80];
	fma.rn.f64 	%fd33, %fd31, %fd32, %fd30;
	ld.global.f64 	%fd34, [%rd11+1104640];
	ld.global.f64 	%fd35, [%rd13+88];
	fma.rn.f64 	%fd36, %fd34, %fd35, %fd33;
	ld.global.f64 	%fd37, [%rd11+1204992];
	ld.global.f64 	%fd38, [%rd13+96];
	fma.rn.f64 	%fd39, %fd37, %fd38, %fd36;
	ld.global.f64 	%fd40, [%rd11+1305344];
	ld.global.f64 	%fd41, [%rd13+104];
	fma.rn.f64 	%fd42, %fd40, %fd41, %fd39;
	ld.global.f64 	%fd43, [%rd11+1405696];
	ld.global.f64 	%fd44, [%rd13+112];
	fma.rn.f64 	%fd45, %fd43, %fd44, %fd42;
	ld.global.f64 	%fd46, [%rd11+1506048];
	ld.global.f64 	%fd47, [%rd13+120];
	fma.rn.f64 	%fd48, %fd46, %fd47, %fd45;
	ld.global.f64 	%fd49, [%rd11+1606400];
	ld.global.f64 	%fd50, [%rd13+128];
	fma.rn.f64 	%fd51, %fd49, %fd50, %fd48;
	ld.global.f64 	%fd52, [%rd11+1706752];
	ld.global.f64 	%fd53, [%rd13+136];
	fma.rn.f64 	%fd54, %fd52, %fd53, %fd51;
	ld.global.f64 	%fd55, [%rd11+1807104];
	ld.global.f64 	%fd56, [%rd13+144];
	fma.rn.f64 	%fd57, %fd55, %fd56, %fd54;
	ld.global.f64 	%fd58, [%rd11+1907456];
	ld.global.f64 	%fd59, [%rd13+152];
	fma.rn.f64 	%fd60, %fd58, %fd59, %fd57;
	ld.global.f64 	%fd61, [%rd11+2007808];
	ld.global.f64 	%fd62, [%rd13+160];
	fma.rn.f64 	%fd63, %fd61, %fd62, %fd60;
	ld.global.f64 	%fd64, [%rd11+2108160];
	ld.global.f64 	%fd65, [%rd13+168];
	fma.rn.f64 	%fd66, %fd64, %fd65, %fd63;
	ld.global.f64 	%fd67, [%rd11+2208512];
	ld.global.f64 	%fd68, [%rd13+176];
	fma.rn.f64 	%fd69, %fd67, %fd68, %fd66;
	ld.global.f64 	%fd70, [%rd11+2308864];
	ld.global.f64 	%fd71, [%rd13+184];
	fma.rn.f64 	%fd72, %fd70, %fd71, %fd69;
	ld.global.f64 	%fd73, [%rd11+2409216];
	ld.global.f64 	%fd74, [%rd13+192];
	fma.rn.f64 	%fd75, %fd73, %fd74, %fd72;
	ld.global.f64 	%fd76, [%rd11+2509568];
	ld.global.f64 	%fd77, [%rd13+200];
	fma.rn.f64 	%fd78, %fd76, %fd77, %fd75;
	ld.global.f64 	%fd79, [%rd11+2609920];
	ld.global.f64 	%fd80, [%rd13+208];
	fma.rn.f64 	%fd81, %fd79, %fd80, %fd78;
	ld.global.f64 	%fd82, [%rd11+2710272];
	ld.global.f64 	%fd83, [%rd13+216];
	fma.rn.f64 	%fd84, %fd82, %fd83, %fd81;
	ld.global.f64 	%fd85, [%rd11+2810624];
	ld.global.f64 	%fd86, [%rd13+224];
	fma.rn.f64 	%fd87, %fd85, %fd86, %fd84;
	ld.global.f64 	%fd88, [%rd11+2910976];
	ld.global.f64 	%fd89, [%rd13+232];
	fma.rn.f64 	%fd90, %fd88, %fd89, %fd87;
	ld.global.f64 	%fd91, [%rd11+3011328];
	ld.global.f64 	%fd92, [%rd13+240];
	fma.rn.f64 	%fd93, %fd91, %fd92, %fd90;
	ld.global.f64 	%fd94, [%rd11+3111680];
	ld.global.f64 	%fd95, [%rd13+248];
	fma.rn.f64 	%fd96, %fd94, %fd95, %fd93;
	cvta.to.global.u64 	%rd14, %rd4;
	cvta.to.global.u64 	%rd15, %rd5;
	cvta.to.global.u64 	%rd16, %rd6;
	cvta.to.global.u64 	%rd17, %rd7;
	cvta.to.global.u64 	%rd18, %rd3;
	mul.wide.u32 	%rd19, %r1, 8;
	add.s64 	%rd20, %rd14, %rd19;
	ld.global.f64 	%fd97, [%rd20];
	sub.f64 	%fd98, %fd96, %fd97;
	add.s64 	%rd21, %rd15, %rd19;
	ld.global.f64 	%fd99, [%rd21];
	div.rn.f64 	%fd100, %fd98, %fd99;
	add.s64 	%rd22, %rd16, %rd19;
	ld.global.f64 	%fd101, [%rd22];
	add.s64 	%rd23, %rd17, %rd19;
	ld.global.f64 	%fd102, [%rd23];
	fma.rn.f64 	%fd103, %fd100, %fd101, %fd102;
	setp.lt.f64 	%p1, %fd103, 0d0000000000000000;
	selp.f64 	%fd104, 0d0000000000000000, %fd103, %p1;
	setp.gt.f64 	%p2, %fd104, 0d4018000000000000;
	selp.f64 	%fd105, 0d4018000000000000, %fd104, %p2;
	mul.wide.s32 	%rd24, %r8, 8;
	add.s64 	%rd25, %rd18, %rd24;
	st.global.f64 	[%rd25], %fd105;
	ret;

}
	// .globl	_Z23executeThirdLayer_partCPdS_S_S_S_S_S_
.visible .entry _Z23executeThirdLayer_partCPdS_S_S_S_S_S_(
	.param .u64 .ptr .align 1 _Z23executeThirdLayer_partCPdS_S_S_S_S_S__param_0,
	.param .u64 .ptr .align 1 _Z23executeThirdLayer_partCPdS_S_S_S_S_S__param_1,
	.param .u64 .ptr .align 1 _Z23executeThirdLayer_partCPdS_S_S_S_S_S__param_2,
	.param .u64 .ptr .align 1 _Z23executeThirdLayer_partCPdS_S_S_S_S_S__param_3,
	.param .u64 .ptr .align 1 _Z23executeThirdLayer_partCPdS_S_S_S_S_S__param_4,
	.param .u64 .ptr .align 1 _Z23executeThirdLayer_partCPdS_S_S_S_S_S__param_5,
	.param .u64 .ptr .align 1 _Z23executeThirdLayer_partCPdS_S_S_S_S_S__param_6
)
{
	.reg .pred 	%p<3>;
	.reg .b32 	%r<12>;
	.reg .b64 	%rd<26>;
	.reg .b64 	%fd<106>;

	ld.param.u64 	%rd1, [_Z23executeThirdLayer_partCPdS_S_S_S_S_S__param_0];
	ld.param.u64 	%rd2, [_Z23executeThirdLayer_partCPdS_S_S_S_S_S__param_1];
	ld.param.u64 	%rd3, [_Z23executeThirdLayer_partCPdS_S_S_S_S_S__param_2];
	ld.param.u64 	%rd4, [_Z23executeThirdLayer_partCPdS_S_S_S_S_S__param_3];
	ld.param.u64 	%rd5, [_Z23executeThirdLayer_partCPdS_S_S_S_S_S__param_4];
	ld.param.u64 	%rd6, [_Z23executeThirdLayer_partCPdS_S_S_S_S_S__param_5];
	ld.param.u64 	%rd7, [_Z23executeThirdLayer_partCPdS_S_S_S_S_S__param_6];
	mov.u32 	%r1, %ctaid.x;
	mov.u32 	%r2, %ctaid.y;
	shl.b32 	%r3, %r2, 4;
	mov.u32 	%r4, %tid.x;
	mov.u32 	%r5, %tid.y;
	add.s32 	%r6, %r5, %r3;
	mad.lo.s32 	%r7, %r1, 12769, %r6;
	mad.lo.s32 	%r8, %r4, 113, %r7;
	add.s32 	%r9, %r8, 10848;
	shl.b32 	%r10, %r1, 5;
	cvta.to.global.u64 	%rd8, %rd1;
	cvta.to.global.u64 	%rd9, %rd2;
	mad.lo.s32 	%r11, %r4, 112, %r6;
	mul.wide.u32 	%rd10, %r11, 8;
	add.s64 	%rd11, %rd8, %rd10;
	ld.global.f64 	%fd1, [%rd11+86016];
	mul.wide.u32 	%rd12, %r10, 8;
	add.s64 	%rd13, %rd9, %rd12;
	ld.global.f64 	%fd2, [%rd13];
	fma.rn.f64 	%fd3, %fd1, %fd2, 0d0000000000000000;
	ld.global.f64 	%fd4, [%rd11+186368];
	ld.global.f64 	%fd5, [%rd13+8];
	fma.rn.f64 	%fd6, %fd4, %fd5, %fd3;
	ld.global.f64 	%fd7, [%rd11+286720];
	ld.global.f64 	%fd8, [%rd13+16];
	fma.rn.f64 	%fd9, %fd7, %fd8, %fd6;
	ld.global.f64 	%fd10, [%rd11+387072];
	ld.global.f64 	%fd11, [%rd13+24];
	fma.rn.f64 	%fd12, %fd10, %fd11, %fd9;
	ld.global.f64 	%fd13, [%rd11+487424];
	ld.global.f64 	%fd14, [%rd13+32];
	fma.rn.f64 	%fd15, %fd13, %fd14, %fd12;
	ld.global.f64 	%fd16, [%rd11+587776];
	ld.global.f64 	%fd17, [%rd13+40];
	fma.rn.f64 	%fd18, %fd16, %fd17, %fd15;
	ld.global.f64 	%fd19, [%rd11+688128];
	ld.global.f64 	%fd20, [%rd13+48];
	fma.rn.f64 	%fd21, %fd19, %fd20, %fd18;
	ld.global.f64 	%fd22, [%rd11+788480];
	ld.global.f64 	%fd23, [%rd13+56];
	fma.rn.f64 	%fd24, %fd22, %fd23, %fd21;
	ld.global.f64 	%fd25, [%rd11+888832];
	ld.global.f64 	%fd26, [%rd13+64];
	fma.rn.f64 	%fd27, %fd25, %fd26, %fd24;
	ld.global.f64 	%fd28, [%rd11+989184];
	ld.global.f64 	%fd29, [%rd13+72];
	fma.rn.f64 	%fd30, %fd28, %fd29, %fd27;
	ld.global.f64 	%fd31, [%rd11+1089536];
	ld.global.f64 	%fd32, [%rd13+80];
	fma.rn.f64 	%fd33, %fd31, %fd32, %fd30;
	ld.global.f64 	%fd34, [%rd11+1189888];
	ld.global.f64 	%fd35, [%rd13+88];
	fma.rn.f64 	%fd36, %fd34, %fd35, %fd33;
	ld.global.f64 	%fd37, [%rd11+1290240];
	ld.global.f64 	%fd38, [%rd13+96];
	fma.rn.f64 	%fd39, %fd37, %fd38, %fd36;
	ld.global.f64 	%fd40, [%rd11+1390592];
	ld.global.f64 	%fd41, [%rd13+104];
	fma.rn.f64 	%fd42, %fd40, %fd41, %fd39;
	ld.global.f64 	%fd43, [%rd11+1490944];
	ld.global.f64 	%fd44, [%rd13+112];
	fma.rn.f64 	%fd45, %fd43, %fd44, %fd42;
	ld.global.f64 	%fd46, [%rd11+1591296];
	ld.global.f64 	%fd47, [%rd13+120];
	fma.rn.f64 	%fd48, %fd46, %fd47, %fd45;
	ld.global.f64 	%fd49, [%rd11+1691648];
	ld.global.f64 	%fd50, [%rd13+128];
	fma.rn.f64 	%fd51, %fd49, %fd50, %fd48;
	ld.global.f64 	%fd52, [%rd11+1792000];
	ld.global.f64 	%fd53, [%rd13+136];
	fma.rn.f64 	%fd54, %fd52, %fd53, %fd51;
	ld.global.f64 	%fd55, [%rd11+1892352];
	ld.global.f64 	%fd56, [%rd13+144];
	fma.rn.f64 	%fd57, %fd55, %fd56, %fd54;
	ld.global.f64 	%fd58, [%rd11+1992704];
	ld.global.f64 	%fd59, [%rd13+152];
	fma.rn.f64 	%fd60, %fd58, %fd59, %fd57;
	ld.global.f64 	%fd61, [%rd11+2093056];
	ld.global.f64 	%fd62, [%rd13+160];
	fma.rn.f64 	%fd63, %fd61, %fd62, %fd60;
	ld.global.f64 	%fd64, [%rd11+2193408];
	ld.global.f64 	%fd65, [%rd13+168];
	fma.rn.f64 	%fd66, %fd64, %fd65, %fd63;
	ld.global.f64 	%fd67, [%rd11+2293760];
	ld.global.f64 	%fd68, [%rd13+176];
	fma.rn.f64 	%fd69, %fd67, %fd68, %fd66;
	ld.global.f64 	%fd70, [%rd11+2394112];
	ld.global.f64 	%fd71, [%rd13+184];
	fma.rn.f64 	%fd72, %fd70, %fd71, %fd69;
	ld.global.f64 	%fd73, [%rd11+2494464];
	ld.global.f64 	%fd74, [%rd13+192];
	fma.rn.f64 	%fd75, %fd73, %fd74, %fd72;
	ld.global.f64 	%fd76, [%rd11+2594816];
	ld.global.f64 	%fd77, [%rd13+200];
	fma.rn.f64 	%fd78, %fd76, %fd77, %fd75;
	ld.global.f64 	%fd79, [%rd11+2695168];
	ld.global.f64 	%fd80, [%rd13+208];
	fma.rn.f64 	%fd81, %fd79, %fd80, %fd78;
	ld.global.f64 	%fd82, [%rd11+2795520];
	ld.global.f64 	%fd83, [%rd13+216];
	fma.rn.f64 	%fd84, %fd82, %fd83, %fd81;
	ld.global.f64 	%fd85, [%rd11+2895872];
	ld.global.f64 	%fd86, [%rd13+224];
	fma.rn.f64 	%fd87, %fd85, %fd86, %fd84;
	ld.global.f64 	%fd88, [%rd11+2996224];
	ld.global.f64 	%fd89, [%rd13+232];
	fma.rn.f64 	%fd90, %fd88, %fd89, %fd87;
	ld.global.f64 	%fd91, [%rd11+3096576];
	ld.global.f64 	%fd92, [%rd13+240];
	fma.rn.f64 	%fd93, %fd91, %fd92, %fd90;
	ld.global.f64 	%fd94, [%rd11+3196928];
	ld.global.f64 	%fd95, [%rd13+248];
	fma.rn.f64 	%fd96, %fd94, %fd95, %fd93;
	cvta.to.global.u64 	%rd14, %rd4;
	cvta.to.global.u64 	%rd15, %rd5;
	cvta.to.global.u64 	%rd16, %rd6;
	cvta.to.global.u64 	%rd17, %rd7;
	cvta.to.global.u64 	%rd18, %rd3;
	mul.wide.u32 	%rd19, %r1, 8;
	add.s64 	%rd20, %rd14, %rd19;
	ld.global.f64 	%fd97, [%rd20];
	sub.f64 	%fd98, %fd96, %fd97;
	add.s64 	%rd21, %rd15, %rd19;
	ld.global.f64 	%fd99, [%rd21];
	div.rn.f64 	%fd100, %fd98, %fd99;
	add.s64 	%rd22, %rd16, %rd19;
	ld.global.f64 	%fd101, [%rd22];
	add.s64 	%rd23, %rd17, %rd19;
	ld.global.f64 	%fd102, [%rd23];
	fma.rn.f64 	%fd103, %fd100, %fd101, %fd102;
	setp.lt.f64 	%p1, %fd103, 0d0000000000000000;
	selp.f64 	%fd104, 0d0000000000000000, %fd103, %p1;
	setp.gt.f64 	%p2, %fd104, 0d4018000000000000;
	selp.f64 	%fd105, 0d4018000000000000, %fd104, %p2;
	mul.wide.s32 	%rd24, %r9, 8;
	add.s64 	%rd25, %rd18, %rd24;
	st.global.f64 	[%rd25], %fd105;
	ret;

}
	// .globl	_Z24executeFourthLayer_partAPdS_S_S_S_S_S_
.visible .entry _Z24executeFourthLayer_partAPdS_S_S_S_S_S_(
	.param .u64 .ptr .align 1 _Z24executeFourthLayer_partAPdS_S_S_S_S_S__param_0,
	.param .u64 .ptr .align 1 _Z24executeFourthLayer_partAPdS_S_S_S_S_S__param_1,
	.param .u64 .ptr .align 1 _Z24executeFourthLayer_partAPdS_S_S_S_S_S__param_2,
	.param .u64 .ptr .align 1 _Z24executeFourthLayer_partAPdS_S_S_S_S_S__param_3,
	.param .u64 .ptr .align 1 _Z24executeFourthLayer_partAPdS_S_S_S_S_S__param_4,
	.param .u64 .ptr .align 1 _Z24executeFourthLayer_partAPdS_S_S_S_S_S__param_5,
	.param .u64 .ptr .align 1 _Z24executeFourthLayer_partAPdS_S_S_S_S_S__param_6
)
{
	.reg .pred 	%p<3>;
	.reg .b32 	%r<10>;
	.reg .b64 	%rd<26>;
	.reg .b64 	%fd<40>;

	ld.param.u64 	%rd1, [_Z24executeFourthLayer_partAPdS_S_S_S_S_S__param_0];
	ld.param.u64 	%rd2, [_Z24executeFourthLayer_partAPdS_S_S_S_S_S__param_1];
	ld.param.u64 	%rd3, [_Z24executeFourthLayer_partAPdS_S_S_S_S_S__param_2];
	ld.param.u64 	%rd4, [_Z24executeFourthLayer_partAPdS_S_S_S_S_S__param_3];
	ld.param.u64 	%rd5, [_Z24executeFourthLayer_partAPdS_S_S_S_S_S__param_4];
	ld.param.u64 	%rd6, [_Z24executeFourthLayer_partAPdS_S_S_S_S_S__param_5];
	ld.param.u64 	%rd7, [_Z24executeFourthLayer_partAPdS_S_S_S_S_S__param_6];
	mov.u32 	%r1, %ctaid.x;
	mov.u32 	%r2, %tid.x;
	mov.u32 	%r3, %tid.y;
	mad.lo.s32 	%r4, %r2, 56, %r3;
	mad.lo.s32 	%r5, %r1, 3136, %r4;
	shl.b32 	%r6, %r3, 1;
	mad.lo.s32 	%r7, %r2, 226, %r6;
	mad.lo.s32 	%r8, %r1, 12769, %r7;
	mul.lo.s32 	%r9, %r1, 9;
	cvta.to.global.u64 	%rd8, %rd1;
	cvta.to.global.u64 	%rd9, %rd2;
	mul.wide.u32 	%rd10, %r8, 8;
	add.s64 	%rd11, %rd8, %rd10;
	ld.global.f64 	%fd1, [%rd11];
	mul.wide.u32 	%rd12, %r9, 8;
	add.s64 	%rd13, %rd9, %rd12;
	ld.global.f64 	%fd2, [%rd13];
	ld.global.f64 	%fd3, [%rd11+8];
	ld.global.f64 	%fd4, [%rd13+8];
	mul.f64 	%fd5, %fd3, %fd4;
	fma.rn.f64 	%fd6, %fd1, %fd2, %fd5;
	ld.global.f64 	%fd7, [%rd11+16];
	ld.global.f64 	%fd8, [%rd13+16];
	fma.rn.f64 	%fd9, %fd7, %fd8, %fd6;
	add.f64 	%fd10, %fd9, 0d0000000000000000;
	ld.global.f64 	%fd11, [%rd11+904];
	ld.global.f64 	%fd12, [%rd13+24];
	ld.global.f64 	%fd13, [%rd11+912];
	ld.global.f64 	%fd14, [%rd13+32];
	mul.f64 	%fd15, %fd13, %fd14;
	fma.rn.f64 	%fd16, %fd11, %fd12, %fd15;
	ld.global.f64 	%fd17, [%rd11+920];
	ld.global.f64 	%fd18, [%rd13+40];
	fma.rn.f64 	%fd19, %fd17, %fd18, %fd16;
	add.f64 	%fd20, %fd10, %fd19;
	ld.global.f64 	%fd21, [%rd11+1808];
	ld.global.f64 	%fd22, [%rd13+48];
	ld.global.f64 	%fd23, [%rd11+1816];
	ld.global.f64 	%fd24, [%rd13+56];
	mul.f64 	%fd25, %fd23, %fd24;
	fma.rn.f64 	%fd26, %fd21, %fd22, %fd25;
	ld.global.f64 	%fd27, [%rd11+1824];
	ld.global.f64 	%fd28, [%rd13+64];
	fma.rn.f64 	%fd29, %fd27, %fd28, %fd26;
	add.f64 	%fd30, %fd20, %fd29;
	cvta.to.global.u64 	%rd14, %rd4;
	cvta.to.global.u64 	%rd15, %rd5;
	cvta.to.global.u64 	%rd16, %rd6;
	cvta.to.global.u64 	%rd17, %rd7;
	cvta.to.global.u64 	%rd18, %rd3;
	mul.wide.u32 	%rd19, %r1, 8;
	add.s64 	%rd20, %rd14, %rd19;
	ld.global.f64 	%fd31, [%rd20];
	sub.f64 	%fd32, %fd30, %fd31;
	add.s64 	%rd21, %rd15, %rd19;
	ld.global.f64 	%fd33, [%rd21];
	div.rn.f64 	%fd34, %fd32, %fd33;
	add.s64 	%rd22, %rd16, %rd19;
	ld.global.f64 	%fd35, [%rd22];
	add.s64 	%rd23, %rd17, %rd19;
	ld.global.f64 	%fd36, [%rd23];
	fma.rn.f64 	%fd37, %fd34, %fd35, %fd36;
	setp.lt.f64 	%p1, %fd37, 0d0000000000000000;
	selp.f64 	%fd38, 0d0000000000000000, %fd37, %p1;
	setp.gt.f64 	%p2, %fd38, 0d4018000000000000;
	selp.f64 	%fd39, 0d4018000000000000, %fd38, %p2;
	mul.wide.s32 	%rd24, %r5, 8;
	add.s64 	%rd25, %rd18, %rd24;
	st.global.f64 	[%rd25], %fd39;
	ret;

}
	// .globl	_Z24executeFourthLayer_partBPdS_S_S_S_S_S_
.visible .entry _Z24executeFourthLayer_partBPdS_S_S_S_S_S_(
	.param .u64 .ptr .align 1 _Z24executeFourthLayer_partBPdS_S_S_S_S_S__param_0,
	.param .u64 .ptr .align 1 _Z24executeFourthLayer_partBPdS_S_S_S_S_S__param_1,
	.param .u64 .ptr .align 1 _Z24executeFourthLayer_partBPdS_S_S_S_S_S__param_2,
	.param .u64 .ptr .align 1 _Z24executeFourthLayer_partBPdS_S_S_S_S_S__param_3,
	.param .u64 .ptr .align 1 _Z24executeFourthLayer_partBPdS_S_S_S_S_S__param_4,
	.param .u64 .ptr .align 1 _Z24executeFourthLayer_partBPdS_S_S_S_S_S__param_5,
	.param .u64 .ptr .align 1 _Z24executeFourthLayer_partBPdS_S_S_S_S_S__param_6
)
{
	.reg .pred 	%p<3>;
	.reg .b32 	%r<11>;
	.reg .b64 	%rd<26>;
	.reg .b64 	%fd<40>;

	ld.param.u64 	%rd1, [_Z24executeFourthLayer_partBPdS_S_S_S_S_S__param_0];
	ld.param.u64 	%rd2, [_Z24executeFourthLayer_partBPdS_S_S_S_S_S__param_1];
	ld.param.u64 	%rd3, [_Z24executeFourthLayer_partBPdS_S_S_S_S_S__param_2];
	ld.param.u64 	%rd4, [_Z24executeFourthLayer_partBPdS_S_S_S_S_S__param_3];
	ld.param.u64 	%rd5, [_Z24executeFourthLayer_partBPdS_S_S_S_S_S__param_4];
	ld.param.u64 	%rd6, [_Z24executeFourthLayer_partBPdS_S_S_S_S_S__param_5];
	ld.param.u64 	%rd7, [_Z24executeFourthLayer_partBPdS_S_S_S_S_S__param_6];
	mov.u32 	%r1, %ctaid.x;
	mov.u32 	%r2, %tid.x;
	mov.u32 	%r3, %tid.y;
	mad.lo.s32 	%r4, %r2, 56, %r3;
	mad.lo.s32 	%r5, %r1, 3136, %r4;
	add.s32 	%r6, %r5, 32;
	shl.b32 	%r7, %r3, 1;
	mul.lo.s32 	%r8, %r1, 9;
	cvta.to.global.u64 	%rd8, %rd1;
	cvta.to.global.u64 	%rd9, %rd2;
	mad.lo.s32 	%r9, %r2, 226, %r7;
	mad.lo.s32 	%r10, %r1, 12769, %r9;
	mul.wide.u32 	%rd10, %r10, 8;
	add.s64 	%rd11, %rd8, %rd10;
	ld.global.f64 	%fd1, [%rd11+512];
	mul.wide.u32 	%rd12, %r8, 8;
	add.s64 	%rd13, %rd9, %rd12;
	ld.global.f64 	%fd2, [%rd13];
	ld.global.f64 	%fd3, [%rd11+520];
	ld.global.f64 	%fd4, [%rd13+8];
	mul.f64 	%fd5, %fd3, %fd4;
	fma.rn.f64 	%fd6, %fd1, %fd2, %fd5;
	ld.global.f64 	%fd7, [%rd11+528];
	ld.global.f64 	%fd8, [%rd13+16];
	fma.rn.f64 	%fd9, %fd7, %fd8, %fd6;
	add.f64 	%fd10, %fd9, 0d0000000000000000;
	ld.global.f64 	%fd11, [%rd11+1416];
	ld.global.f64 	%fd12, [%rd13+24];
	ld.global.f64 	%fd13, [%rd11+1424];
	ld.global.f64 	%fd14, [%rd13+32];
	mul.f64 	%fd15, %fd13, %fd14;
	fma.rn.f64 	%fd16, %fd11, %fd12, %fd15;
	ld.global.f64 	%fd17, [%rd11+1432];
	ld.global.f64 	%fd18, [%rd13+40];
	fma.rn.f64 	%fd19, %fd17, %fd18, %fd16;
	add.f64 	%fd20, %fd10, %fd19;
	ld.global.f64 	%fd21, [%rd11+2320];
	ld.global.f64 	%fd22, [%rd13+48];
	ld.global.f64 	%fd23, [%rd11+2328];
	ld.global.f64 	%fd24, [%rd13+56];
	mul.f64 	%fd25, %fd23, %fd24;
	fma.rn.f64 	%fd26, %fd21, %fd22, %fd25;
	ld.global.f64 	%fd27, [%rd11+2336];
	ld.global.f64 	%fd28, [%rd13+64];
	fma.rn.f64 	%fd29, %fd27, %fd28, %fd26;
	add.f64 	%fd30, %fd20, %fd29;
	cvta.to.global.u64 	%rd14, %rd4;
	cvta.to.global.u64 	%rd15, %rd5;
	cvta.to.global.u64 	%rd16, %rd6;
	cvta.to.global.u64 	%rd17, %rd7;
	cvta.to.global.u64 	%rd18, %rd3;
	mul.wide.u32 	%rd19, %r1, 8;
	add.s64 	%rd20, %rd14, %rd19;
	ld.global.f64 	%fd31, [%rd20];
	sub.f64 	%fd32, %fd30, %fd31;
	add.s64 	%rd21, %rd15, %rd19;
	ld.global.f64 	%fd33, [%rd21];
	div.rn.f64 	%fd34, %fd32, %fd33;
	add.s64 	%rd22, %rd16, %rd19;
	ld.global.f64 	%fd35, [%rd22];
	add.s64 	%rd23, %rd17, %rd19;
	ld.global.f64 	%fd36, [%rd23];
	fma.rn.f64 	%fd37, %fd34, %fd35, %fd36;
	setp.lt.f64 	%p1, %fd37, 0d0000000000000000;
	selp.f64 	%fd38, 0d0000000000000000, %fd37, %p1;
	setp.gt.f64 	%p2, %fd38, 0d4018000000000000;
	selp.f64 	%fd39, 0d4018000000000000, %fd38, %p2;
	mul.wide.s32 	%rd24, %r6, 8;
	add.s64 	%rd25, %rd18, %rd24;
	st.global.f64 	[%rd25], %fd39;
	ret;

}
	// .globl	_Z24executeFourthLayer_partCPdS_S_S_S_S_S_
.visible .entry _Z24executeFourthLayer_partCPdS_S_S_S_S_S_(
	.param .u64 .ptr .align 1 _Z24executeFourthLayer_partCPdS_S_S_S_S_S__param_0,
	.param .u64 .ptr .align 1 _Z24executeFourthLayer_partCPdS_S_S_S_S_S__param_1,
	.param .u64 .ptr .align 1 _Z24executeFourthLayer_partCPdS_S_S_S_S_S__param_2,
	.param .u64 .ptr .align 1 _Z24executeFourthLayer_partCPdS_S_S_S_S_S__param_3,
	.param .u64 .ptr .align 1 _Z24executeFourthLayer_partCPdS_S_S_S_S_S__param_4,
	.param .u64 .ptr .align 1 _Z24executeFourthLayer_partCPdS_S_S_S_S_S__param_5,
	.param .u64 .ptr .align 1 _Z24executeFourthLayer_partCPdS_S_S_S_S_S__param_6
)
{
	.reg .pred 	%p<3>;
	.reg .b32 	%r<11>;
	.reg .b64 	%rd<26>;
	.reg .b64 	%fd<40>;

	ld.param.u64 	%rd1, [_Z24executeFourthLayer_partCPdS_S_S_S_S_S__param_0];
	ld.param.u64 	%rd2, [_Z24executeFourthLayer_partCPdS_S_S_S_S_S__param_1];
	ld.param.u64 	%rd3, [_Z24executeFourthLayer_partCPdS_S_S_S_S_S__param_2];
	ld.param.u64 	%rd4, [_Z24executeFourthLayer_partCPdS_S_S_S_S_S__param_3];
	ld.param.u64 	%rd5, [_Z24executeFourthLayer_partCPdS_S_S_S_S_S__param_4];
	ld.param.u64 	%rd6, [_Z24executeFourthLayer_partCPdS_S_S_S_S_S__param_5];
	ld.param.u64 	%rd7, [_Z24executeFourthLayer_partCPdS_S_S_S_S_S__param_6];
	mov.u32 	%r1, %ctaid.x;
	mov.u32 	%r2, %tid.x;
	mov.u32 	%r3, %tid.y;
	mad.lo.s32 	%r4, %r1, 3136, %r3;
	mad.lo.s32 	%r5, %r2, 56, %r4;
	add.s32 	%r6, %r5, 1792;
	shl.b32 	%r7, %r3, 1;
	mul.lo.s32 	%r8, %r1, 9;
	cvta.to.global.u64 	%rd8, %rd1;
	cvta.to.global.u64 	%rd9, %rd2;
	mad.lo.s32 	%r9, %r2, 226, %r7;
	mad.lo.s32 	%r10, %r1, 12769, %r9;
	mul.wide.u32 	%rd10, %r10, 8;
	add.s64 	%rd11, %rd8, %rd10;
	ld.global.f64 	%fd1, [%rd11+57856];
	mul.wide.u32 	%rd12, %r8, 8;
	add.s64 	%rd13, %rd9, %rd12;
	ld.global.f64 	%fd2, [%rd13];
	ld.global.f64 	%fd3, [%rd11+57864];
	ld.global.f64 	%fd4, [%rd13+8];
	mul.f64 	%fd5, %fd3, %fd4;
	fma.rn.f64 	%fd6, %fd1, %fd2, %fd5;
	ld.global.f64 	%fd7, [%rd11+57872];
	ld.global.f64 	%fd8, [%rd13+16];
	fma.rn.f64 	%fd9, %fd7, %fd8, %fd6;
	add.f64 	%fd10, %fd9, 0d0000000000000000;
	ld.global.f64 	%fd11, [%rd11+58760];
	ld.global.f64 	%fd12, [%rd13+24];
	ld.global.f64 	%fd13, [%rd11+58768];
	ld.global.f64 	%fd14, [%rd13+32];
	mul.f64 	%fd15, %fd13, %fd14;
	fma.rn.f64 	%fd16, %fd11, %fd12, %fd15;
	ld.global.f64 	%fd17, [%rd11+58776];
	ld.global.f64 	%fd18, [%rd13+40];
	fma.rn.f64 	%fd19, %fd17, %fd18, %fd16;
	add.f64 	%fd20, %fd10, %fd19;
	ld.global.f64 	%fd21, [%rd11+59664];
	ld.global.f64 	%fd22, [%rd13+48];
	ld.global.f64 	%fd23, [%rd11+59672];
	ld.global.f64 	%fd24, [%rd13+56];
	mul.f64 	%fd25, %fd23, %fd24;
	fma.rn.f64 	%fd26, %fd21, %fd22, %fd25;
	ld.global.f64 	%fd27, [%rd11+59680];
	ld.global.f64 	%fd28, [%rd13+64];
	fma.rn.f64 	%fd29, %fd27, %fd28, %fd26;
	add.f64 	%fd30, %fd20, %fd29;
	cvta.to.global.u64 	%rd14, %rd4;
	cvta.to.global.u64 	%rd15, %rd5;
	cvta.to.global.u64 	%rd16, %rd6;
	cvta.to.global.u64 	%rd17, %rd7;
	cvta.to.global.u64 	%rd18, %rd3;
	mul.wide.u32 	%rd19, %r1, 8;
	add.s64 	%rd20, %rd14, %rd19;
	ld.global.f64 	%fd31, [%rd20];
	sub.f64 	%fd32, %fd30, %fd31;
	add.s64 	%rd21, %rd15, %rd19;
	ld.global.f64 	%fd33, [%rd21];
	div.rn.f64 	%fd34, %fd32, %fd33;
	add.s64 	%rd22, %rd16, %rd19;
	ld.global.f64 	%fd35, [%rd22];
	add.s64 	%rd23, %rd17, %rd19;
	ld.global.f64 	%fd36, [%rd23];
	fma.rn.f64 	%fd37, %fd34, %fd35, %fd36;
	setp.lt.f64 	%p1, %fd37, 0d0000000000000000;
	selp.f64 	%fd38, 0d0000000000000000, %fd37, %p1;
	setp.gt.f64 	%p2, %fd38, 0d4018000000000000;
	selp.f64 	%fd39, 0d4018000000000000, %fd38, %p2;
	mul.wide.s32 	%rd24, %r6, 8;
	add.s64 	%rd25, %rd18, %rd24;
	st.global.f64 	[%rd25], %fd39;
	ret;

}
	// .globl	_Z24executeFourthLayer_partDPdS_S_S_S_S_S_
.visible .entry _Z24executeFourthLayer_partDPdS_S_S_S_S_S_(
	.param .u64 .ptr .align 1 _Z24executeFourthLayer_partDPdS_S_S_S_S_S__param_0,
	.param .u64 .ptr .align 1 _Z24executeFourthLayer_partDPdS_S_S_S_S_S__param_1,
	.param .u64 .ptr .align 1 _Z24executeFourthLayer_partDPdS_S_S_S_S_S__param_2,
	.param .u64 .ptr .align 1 _Z24executeFourthLayer_partDPdS_S_S_S_S_S__param_3,
	.param .u64 .ptr .align 1 _Z24executeFourthLayer_partDPdS_S_S_S_S_S__param_4,
	.param .u64 .ptr .align 1 _Z24executeFourthLayer_partDPdS_S_S_S_S_S__param_5,
	.param .u64 .ptr .align 1 _Z24executeFourthLayer_partDPdS_S_S_S_S_S__param_6
)
{
	.reg .pred 	%p<3>;
	.reg .b32 	%r<11>;
	.reg .b64 	%rd<26>;
	.reg .b64 	%fd<40>;

	ld.param.u64 	%rd1, [_Z24executeFourthLayer_partDPdS_S_S_S_S_S__param_0];
	ld.param.u64 	%rd2, [_Z24executeFourthLayer_partDPdS_S_S_S_S_S__param_1];
	ld.param.u64 	%rd3, [_Z24executeFourthLayer_partDPdS_S_S_S_S_S__param_2];
	ld.param.u64 	%rd4, [_Z24executeFourthLayer_partDPdS_S_S_S_S_S__param_3];
	ld.param.u64 	%rd5, [_Z24executeFourthLayer_partDPdS_S_S_S_S_S__param_4];
	ld.param.u64 	%rd6, [_Z24executeFourthLayer_partDPdS_S_S_S_S_S__param_5];
	ld.param.u64 	%rd7, [_Z24executeFourthLayer_partDPdS_S_S_S_S_S__param_6];
	mov.u32 	%r1, %ctaid.x;
	mov.u32 	%r2, %tid.x;
	mov.u32 	%r3, %tid.y;
	mad.lo.s32 	%r4, %r1, 3136, %r3;
	mad.lo.s32 	%r5, %r2, 56, %r4;
	add.s32 	%r6, %r5, 1824;
	shl.b32 	%r7, %r3, 1;
	mul.lo.s32 	%r8, %r1, 9;
	cvta.to.global.u64 	%rd8, %rd1;
	cvta.to.global.u64 	%rd9, %rd2;
	mad.lo.s32 	%r9, %r2, 226, %r7;
	mad.lo.s32 	%r10, %r1, 12769, %r9;
	mul.wide.u32 	%rd10, %r10, 8;
	add.s64 	%rd11, %rd8, %rd10;
	ld.global.f64 	%fd1, [%rd11+58368];
	mul.wide.u32 	%rd12, %r8, 8;
	add.s64 	%rd13, %rd9, %rd12;
	ld.global.f64 	%fd2, [%rd13];
	ld.global.f64 	%fd3, [%rd11+58376];
	ld.global.f64 	%fd4, [%rd13+8];
	mul.f64 	%fd5, %fd3, %fd4;
	fma.rn.f64 	%fd6, %fd1, %fd2, %fd5;
	ld.global.f64 	%fd7, [%rd11+58384];
	ld.global.f64 	%fd8, [%rd13+16];
	fma.rn.f64 	%fd9, %fd7, %fd8, %fd6;
	add.f64 	%fd10, %fd9, 0d0000000000000000;
	ld.global.f64 	%fd11, [%rd11+59272];
	ld.global.f64 	%fd12, [%rd13+24];
	ld.global.f64 	%fd13, [%rd11+59280];
	ld.global.f64 	%fd14, [%rd13+32];
	mul.f64 	%fd15, %fd13, %fd14;
	fma.rn.f64 	%fd16, %fd11, %fd12, %fd15;
	ld.global.f64 	%fd17, [%rd11+59288];
	ld.global.f64 	%fd18, [%rd13+40];
	fma.rn.f64 	%fd19, %fd17, %fd18, %fd16;
	add.f64 	%fd20, %fd10, %fd19;
	ld.global.f64 	%fd21, [%rd11+60176];
	ld.global.f64 	%fd22, [%rd13+48];
	ld.global.f64 	%fd23, [%rd11+60184];
	ld.global.f64 	%fd24, [%rd13+56];
	mul.f64 	%fd25, %fd23, %fd24;
	fma.rn.f64 	%fd26, %fd21, %fd22, %fd25;
	ld.global.f64 	%fd27, [%rd11+60192];
	ld.global.f64 	%fd28, [%rd13+64];
	fma.rn.f64 	%fd29, %fd27, %fd28, %fd26;
	add.f64 	%fd30, %fd20, %fd29;
	cvta.to.global.u64 	%rd14, %rd4;
	cvta.to.global.u64 	%rd15, %rd5;
	cvta.to.global.u64 	%rd16, %rd6;
	cvta.to.global.u64 	%rd17, %rd7;
	cvta.to.global.u64 	%rd18, %rd3;
	mul.wide.u32 	%rd19, %r1, 8;
	add.s64 	%rd20, %rd14, %rd19;
	ld.global.f64 	%fd31, [%rd20];
	sub.f64 	%fd32, %fd30, %fd31;
	add.s64 	%rd21, %rd15, %rd19;
	ld.global.f64 	%fd33, [%rd21];
	div.rn.f64 	%fd34, %fd32, %fd33;
	add.s64 	%rd22, %rd16, %rd19;
	ld.global.f64 	%fd35, [%rd22];
	add.s64 	%rd23, %rd17, %rd19;
	ld.global.f64 	%fd36, [%rd23];
	fma.rn.f64 	%fd37, %fd34, %fd35, %fd36;
	setp.lt.f64 	%p1, %fd37, 0d0000000000000000;
	selp.f64 	%fd38, 0d0000000000000000, %fd37, %p1;
	setp.gt.f64 	%p2, %fd38, 0d4018000000000000;
	selp.f64 	%fd39, 0d4018000000000000, %fd38, %p2;
	mul.wide.s32 	%rd24, %r6, 8;
	add.s64 	%rd25, %rd18, %rd24;
	st.global.f64 	[%rd25], %fd39;
	ret;

}
	// .globl	_Z23executeFifthLayer_partAPdS_S_S_S_S_S_
.visible .entry _Z23executeFifthLayer_partAPdS_S_S_S_S_S_(
	.param .u64 .ptr .align 1 _Z23executeFifthLayer_partAPdS_S_S_S_S_S__param_0,
	.param .u64 .ptr .align 1 _Z23executeFifthLayer_partAPdS_S_S_S_S_S__param_1,
	.param .u64 .ptr .align 1 _Z23executeFifthLayer_partAPdS_S_S_S_S_S__param_2,
	.param .u64 .ptr .align 1 _Z23executeFifthLayer_partAPdS_S_S_S_S_S__param_3,
	.param .u64 .ptr .align 1 _Z23executeFifthLayer_partAPdS_S_S_S_S_S__param_4,
	.param .u64 .ptr .align 1 _Z23executeFifthLayer_partAPdS_S_S_S_S_S__param_5,
	.param .u64 .ptr .align 1 _Z23executeFifthLayer_partAPdS_S_S_S_S_S__param_6
)
{
	.reg .pred 	%p<4>;
	.reg .b32 	%r<10>;
	.reg .b64 	%rd<36>;
	.reg .b64 	%fd<61>;

	ld.param.u64 	%rd12, [_Z23executeFifthLayer_partAPdS_S_S_S_S_S__param_0];
	ld.param.u64 	%rd13, [_Z23executeFifthLayer_partAPdS_S_S_S_S_S__param_1];
	ld.param.u64 	%rd7, [_Z23executeFifthLayer_partAPdS_S_S_S_S_S__param_2];
	ld.param.u64 	%rd8, [_Z23executeFifthLayer_partAPdS_S_S_S_S_S__param_3];
	ld.param.u64 	%rd9, [_Z23executeFifthLayer_partAPdS_S_S_S_S_S__param_4];
	ld.param.u64 	%rd10, [_Z23executeFifthLayer_partAPdS_S_S_S_S_S__param_5];
	ld.param.u64 	%rd11, [_Z23executeFifthLayer_partAPdS_S_S_S_S_S__param_6];
	cvta.to.global.u64 	%rd14, %rd13;
	cvta.to.global.u64 	%rd15, %rd12;
	mov.u32 	%r1, %ctaid.x;
	mov.u32 	%r6, %tid.x;
	mov.u32 	%r7, %tid.y;
	mad.lo.s32 	%r8, %r6, 56, %r7;
	mad.lo.s32 	%r2, %r1, 3136, %r8;
	mul.wide.u32 	%rd16, %r6, 448;
	mul.wide.u32 	%rd17, %r7, 8;
	add.s64 	%rd18, %rd16, %rd17;
	add.s64 	%rd19, %rd18, %rd15;
	add.s64 	%rd35, %rd19, 200704;
	mul.wide.u32 	%rd20, %r1, 512;
	add.s64 	%rd21, %rd20, %rd14;
	add.s64 	%rd34, %rd21, 64;
	mov.f64 	%fd60, 0d0000000000000000;
	mov.b32 	%r9, 0;
$L__BB13_1:
	ld.global.f64 	%fd4, [%rd35+-200704];
	ld.global.f64 	%fd5, [%rd34+-64];
	fma.rn.f64 	%fd6, %fd4, %fd5, %fd60;
	ld.global.f64 	%fd7, [%rd35+-175616];
	ld.global.f64 	%fd8, [%rd34+-56];
	fma.rn.f64 	%fd9, %fd7, %fd8, %fd6;
	ld.global.f64 	%fd10, [%rd35+-150528];
	ld.global.f64 	%fd11, [%rd34+-48];
	fma.rn.f64 	%fd12, %fd10, %fd11, %fd9;
	ld.global.f64 	%fd13, [%rd35+-125440];
	ld.global.f64 	%fd14, [%rd34+-40];
	fma.rn.f64 	%fd15, %fd13, %fd14, %fd12;
	ld.global.f64 	%fd16, [%rd35+-100352];
	ld.global.f64 	%fd17, [%rd34+-32];
	fma.rn.f64 	%fd18, %fd16, %fd17, %fd15;
	ld.global.f64 	%fd19, [%rd35+-75264];
	ld.global.f64 	%fd20, [%rd34+-24];
	fma.rn.f64 	%fd21, %fd19, %fd20, %fd18;
	ld.global.f64 	%fd22, [%rd35+-50176];
	ld.global.f64 	%fd23, [%rd34+-16];
	fma.rn.f64 	%fd24, %fd22, %fd23, %fd21;
	ld.global.f64 	%fd25, [%rd35+-25088];
	ld.global.f64 	%fd26, [%rd34+-8];
	fma.rn.f64 	%fd27, %fd25, %fd26, %fd24;
	ld.global.f64 	%fd28, [%rd35];
	ld.global.f64 	%fd29, [%rd34];
	fma.rn.f64 	%fd30, %fd28, %fd29, %fd27;
	ld.global.f64 	%fd31, [%rd35+25088];
	ld.global.f64 	%fd32, [%rd34+8];
	fma.rn.f64 	%fd33, %fd31, %fd32, %fd30;
	ld.global.f64 	%fd34, [%rd35+50176];
	ld.global.f64 	%fd35, [%rd34+16];
	fma.rn.f64 	%fd36, %fd34, %fd35, %fd33;
	ld.global.f64 	%fd37, [%rd35+75264];
	ld.global.f64 	%fd38, [%rd34+24];
	fma.rn.f64 	%fd39, %fd37, %fd38, %fd36;
	ld.global.f64 	%fd40, [%rd35+100352];
	ld.global.f64 	%fd41, [%rd34+32];
	fma.rn.f64 	%fd42, %fd40, %fd41, %fd39;
	ld.global.f64 	%fd43, [%rd35+125440];
	ld.global.f64 	%fd44, [%rd34+40];
	fma.rn.f64 	%fd45, %fd43, %fd44, %fd42;
	ld.global.f64 	%fd46, [%rd35+150528];
	ld.global.f64 	%fd47, [%rd34+48];
	fma.rn.f64 	%fd48, %fd46, %fd47, %fd45;
	ld.global.f64 	%fd49, [%rd35+175616];
	ld.global.f64 	%fd50, [%rd34+56];
	fma.rn.f64 	%fd60, %fd49, %fd50, %fd48;
	add.s32 	%r9, %r9, 16;
	add.s64 	%rd35, %rd35, 401408;
	add.s64 	%rd34, %rd34, 128;
	setp.ne.s32 	%p1, %r9, 64;
	@%p1 bra 	$L__BB13_1;
	cvta.to.global.u64 	%rd22, %rd8;
	cvta.to.global.u64 	%rd23, %rd9;
	cvta.to.global.u64 	%rd24, %rd10;
	cvta.to.global.u64 	%rd25, %rd11;
	cvta.to.global.u64 	%rd26, %rd7;
	mul.wide.u32 	%rd27, %r1, 8;
	add.s64 	%rd28, %rd22, %rd27;
	ld.global.f64 	%fd51, [%rd28];
	sub.f64 	%fd52, %fd60, %fd51;
	add.s64 	%rd29, %rd23, %rd27;
	ld.global.f64 	%fd53, [%rd29];
	div.rn.f64 	%fd54, %fd52, %fd53;
	add.s64 	%rd30, %rd24, %rd27;
	ld.global.f64 	%fd55, [%rd30];
	add.s64 	%rd31, %rd25, %rd27;
	ld.global.f64 	%fd56, [%rd31];
	fma.rn.f64 	%fd57, %fd54, %fd55, %fd56;
	setp.lt.f64 	%p2, %fd57, 0d0000000000000000;
	selp.f64 	%fd58, 0d0000000000000000, %fd57, %p2;
	setp.gt.f64 	%p3, %fd58, 0d4018000000000000;
	selp.f64 	%fd59, 0d4018000000000000, %fd58, %p3;
	mul.wide.s32 	%rd32, %r2, 8;
	add.s64 	%rd33, %rd26, %rd32;
	st.global.f64 	[%rd33], %fd59;
	ret;

}
	// .globl	_Z23executeFifthLayer_partBPdS_S_S_S_S_S_
.visible .entry _Z23executeFifthLayer_partBPdS_S_S_S_S_S_(
	.param .u64 .ptr .align 1 _Z23executeFifthLayer_partBPdS_S_S_S_S_S__param_0,
	.param .u64 .ptr .align 1 _Z23executeFifthLayer_partBPdS_S_S_S_S_S__param_1,
	.param .u64 .ptr .align 1 _Z23executeFifthLayer_partBPdS_S_S_S_S_S__param_2,
	.param .u64 .ptr .align 1 _Z23executeFifthLayer_partBPdS_S_S_S_S_S__param_3,
	.param .u64 .ptr .align 1 _Z23executeFifthLayer_partBPdS_S_S_S_S_S__param_4,
	.param .u64 .ptr .align 1 _Z23executeFifthLayer_partBPdS_S_S_S_S_S__param_5,
	.param .u64 .ptr .align 1 _Z23executeFifthLayer_partBPdS_S_S_S_S_S__param_6
)
{
	.reg .pred 	%p<4>;
	.reg .b32 	%r<11>;
	.reg .b64 	%rd<36>;
	.reg .b64 	%fd<61>;

	ld.param.u64 	%rd12, [_Z23executeFifthLayer_partBPdS_S_S_S_S_S__param_0];
	ld.param.u64 	%rd13, [_Z23executeFifthLayer_partBPdS_S_S_S_S_S__param_1];
	ld.param.u64 	%rd7, [_Z23executeFifthLayer_partBPdS_S_S_S_S_S__param_2];
	ld.param.u64 	%rd8, [_Z23executeFifthLayer_partBPdS_S_S_S_S_S__param_3];
	ld.param.u64 	%rd9, [_Z23executeFifthLayer_partBPdS_S_S_S_S_S__param_4];
	ld.param.u64 	%rd10, [_Z23executeFifthLayer_partBPdS_S_S_S_S_S__param_5];
	ld.param.u64 	%rd11, [_Z23executeFifthLayer_partBPdS_S_S_S_S_S__param_6];
	cvta.to.global.u64 	%rd14, %rd13;
	cvta.to.global.u64 	%rd15, %rd12;
	mov.u32 	%r1, %ctaid.x;
	mov.u32 	%r6, %tid.x;
	mov.u32 	%r7, %tid.y;
	mad.lo.s32 	%r8, %r6, 56, %r7;
	mad.lo.s32 	%r9, %r1, 3136, %r8;
	add.s32 	%r2, %r9, 32;
	mul.wide.u32 	%rd16, %r6, 448;
	mul.wide.u32 	%rd17, %r7, 8;
	add.s64 	%rd18, %rd16, %rd17;
	add.s64 	%rd19, %rd18, %rd15;
	add.s64 	%rd35, %rd19, 200960;
	mul.wide.u32 	%rd20, %r1, 512;
	add.s64 	%rd21, %rd20, %rd14;
	add.s64 	%rd34, %rd21, 64;
	mov.f64 	%fd60, 0d0000000000000000;
	mov.b32 	%r10, 0;
$L__BB14_1:
	ld.global.f64 	%fd4, [%rd35+-200704];
	ld.global.f64 	%fd5, [%rd34+-64];
	fma.rn.f64 	%fd6, %fd4, %fd5, %fd60;
	ld.global.f64 	%fd7, [%rd35+-175616];
	ld.global.f64 	%fd8, [%rd34+-56];
	fma.rn.f64 	%fd9, %fd7, %fd8, %fd6;
	ld.global.f64 	%fd10, [%rd35+-150528];
	ld.global.f64 	%fd11, [%rd34+-48];
	fma.rn.f64 	%fd12, %fd10, %fd11, %fd9;
	ld.global.f64 	%fd13, [%rd35+-125440];
	ld.global.f64 	%fd14, [%rd34+-40];
	fma.rn.f64 	%fd15, %fd13, %fd14, %fd12;
	ld.global.f64 	%fd16, [%rd35+-100352];
	ld.global.f64 	%fd17, [%rd34+-32];
	fma.rn.f64 	%fd18, %fd16, %fd17, %fd15;
	ld.global.f64 	%fd19, [%rd35+-75264];
	ld.global.f64 	%fd20, [%rd34+-24];
	fma.rn.f64 	%fd21, %fd19, %fd20, %fd18;
	ld.global.f64 	%fd22, [%rd35+-50176];
	ld.global.f64 	%fd23, [%rd34+-16];
	fma.rn.f64 	%fd24, %fd22, %fd23, %fd21;
	ld.global.f64 	%fd25, [%rd35+-25088];
	ld.global.f64 	%fd26, [%rd34+-8];
	fma.rn.f64 	%fd27, %fd25, %fd26, %fd24;
	ld.global.f64 	%fd28, [%rd35];
	ld.global.f64 	%fd29, [%rd34];
	fma.rn.f64 	%fd30, %fd28, %fd29, %fd27;
	ld.global.f64 	%fd31, [%rd35+25088];
	ld.global.f64 	%fd32, [%rd34+8];
	fma.rn.f64 	%fd33, %fd31, %fd32, %fd30;
	ld.global.f64 	%fd34, [%rd35+50176];
	ld.global.f64 	%fd35, [%rd34+16];
	fma.rn.f64 	%fd36, %fd34, %fd35, %fd33;
	ld.global.f64 	%fd37, [%rd35+75264];
	ld.global.f64 	%fd38, [%rd34+24];
	fma.rn.f64 	%fd39, %fd37, %fd38, %fd36;
	ld.global.f64 	%fd40, [%rd35+100352];
	ld.global.f64 	%fd41, [%rd34+32];
	fma.rn.f64 	%fd42, %fd40, %fd41, %fd39;
	ld.global.f64 	%fd43, [%rd35+125440];
	ld.global.f64 	%fd44, [%rd34+40];
	fma.rn.f64 	%fd45, %fd43, %fd44, %fd42;
	ld.global.f64 	%fd46, [%rd35+150528];
	ld.global.f64 	%fd47, [%rd34+48];
	fma.rn.f64 	%fd48, %fd46, %fd47, %fd45;
	ld.global.f64 	%fd49, [%rd35+175616];
	ld.global.f64 	%fd50, [%rd34+56];
	fma.rn.f64 	%fd60, %fd49, %fd50, %fd48;
	add.s32 	%r10, %r10, 16;
	add.s64 	%rd35, %rd35, 401408;
	add.s64 	%rd34, %rd34, 128;
	setp.ne.s32 	%p1, %r10, 64;
	@%p1 bra 	$L__BB14_1;
	cvta.to.global.u64 	%rd22, %rd8;
	cvta.to.global.u64 	%rd23, %rd9;
	cvta.to.global.u64 	%rd24, %rd10;
	cvta.to.global.u64 	%rd25, %rd11;
	cvta.to.global.u64 	%rd26, %rd7;
	mul.wide.u32 	%rd27, %r1, 8;
	add.s64 	%rd28, %rd22, %rd27;
	ld.global.f64 	%fd51, [%rd28];
	sub.f64 	%fd52, %fd60, %fd51;
	add.s64 	%rd29, %rd23, %rd27;
	ld.global.f64 	%fd53, [%rd29];
	div.rn.f64 	%fd54, %fd52, %fd53;
	add.s64 	%rd30, %rd24, %rd27;
	ld.global.f64 	%fd55, [%rd30];
	add.s64 	%rd31, %rd25, %rd27;
	ld.global.f64 	%fd56, [%rd31];
	fma.rn.f64 	%fd57, %fd54, %fd55, %fd56;
	setp.lt.f64 	%p2, %fd57, 0d0000000000000000;
	selp.f64 	%fd58, 0d0000000000000000, %fd57, %p2;
	setp.gt.f64 	%p3, %fd58, 0d4018000000000000;
	selp.f64 	%fd59, 0d4018000000000000, %fd58, %p3;
	mul.wide.s32 	%rd32, %r2, 8;
	add.s64 	%rd33, %rd26, %rd32;
	st.global.f64 	[%rd33], %fd59;
	ret;

}
	// .globl	_Z23executeFifthLayer_partCPdS_S_S_S_S_S_
.visible .entry _Z23executeFifthLayer_partCPdS_S_S_S_S_S_(
	.param .u64 .ptr .align 1 _Z23executeFifthLayer_partCPdS_S_S_S_S_S__param_0,
	.param .u64 .ptr .align 1 _Z23executeFifthLayer_partCPdS_S_S_S_S_S__param_1,
	.param .u64 .ptr .align 1 _Z23executeFifthLayer_partCPdS_S_S_S_S_S__param_2,
	.param .u64 .ptr .align 1 _Z23executeFifthLayer_partCPdS_S_S_S_S_S__param_3,
	.param .u64 .ptr .align 1 _Z23executeFifthLayer_partCPdS_S_S_S_S_S__param_4,
	.param .u64 .ptr .align 1 _Z23executeFifthLayer_partCPdS_S_S_S_S_S__param_5,
	.param .u64 .ptr .align 1 _Z23executeFifthLayer_partCPdS_S_S_S_S_S__param_6
)
{
	.reg .pred 	%p<4>;
	.reg .b32 	%r<11>;
	.reg .b64 	%rd<36>;
	.reg .b64 	%fd<61>;

	ld.param.u64 	%rd12, [_Z23executeFifthLayer_partCPdS_S_S_S_S_S__param_0];
	ld.param.u64 	%rd13, [_Z23executeFifthLayer_partCPdS_S_S_S_S_S__param_1];
	ld.param.u64 	%rd7, [_Z23executeFifthLayer_partCPdS_S_S_S_S_S__param_2];
	ld.param.u64 	%rd8, [_Z23executeFifthLayer_partCPdS_S_S_S_S_S__param_3];
	ld.param.u64 	%rd9, [_Z23executeFifthLayer_partCPdS_S_S_S_S_S__param_4];
	ld.param.u64 	%rd10, [_Z23executeFifthLayer_partCPdS_S_S_S_S_S__param_5];
	ld.param.u64 	%rd11, [_Z23executeFifthLayer_partCPdS_S_S_S_S_S__param_6];
	cvta.to.global.u64 	%rd14, %rd13;
	cvta.to.global.u64 	%rd15, %rd12;
	mov.u32 	%r1, %ctaid.x;
	mov.u32 	%r6, %tid.x;
	mov.u32 	%r7, %tid.y;
	mad.lo.s32 	%r8, %r1, 3136, %r7;
	mad.lo.s32 	%r9, %r6, 56, %r8;
	add.s32 	%r2, %r9, 1792;
	mul.wide.u32 	%rd16, %r6, 448;
	mul.wide.u32 	%rd17, %r7, 8;
	add.s64 	%rd18, %rd16, %rd17;
	add.s64 	%rd19, %rd18, %rd15;
	add.s64 	%rd35, %rd19, 215040;
	mul.wide.u32 	%rd20, %r1, 512;
	add.s64 	%rd21, %rd20, %rd14;
	add.s64 	%rd34, %rd21, 64;
	mov.f64 	%fd60, 0d0000000000000000;
	mov.b32 	%r10, 0;
$L__BB15_1:
	ld.global.f64 	%fd4, [%rd35+-200704];
	ld.global.f64 	%fd5, [%rd34+-64];
	fma.rn.f64 	%fd6, %fd4, %fd5, %fd60;
	ld.global.f64 	%fd7, [%rd35+-175616];
	ld.global.f64 	%fd8, [%rd34+-56];
	fma.rn.f64 	%fd9, %fd7, %fd8, %fd6;
	ld.global.f64 	%fd10, [%rd35+-150528];
	ld.global.f64 	%fd11, [%rd34+-48];
	fma.rn.f64 	%fd12, %fd10, %fd11, %fd9;
	ld.global.f64 	%fd13, [%rd35+-125440];
	ld.global.f64 	%fd14, [%rd34+-40];
	fma.rn.f64 	%fd15, %fd13, %fd14, %fd12;
	ld.global.f64 	%fd16, [%rd35+-100352];
	ld.global.f64 	%fd17, [%rd34+-32];
	fma.rn.f64 	%fd18, %fd16, %fd17, %fd15;
	ld.global.f64 	%fd19, [%rd35+-75264];
	ld.global.f64 	%fd20, [%rd34+-24];
	fma.rn.f64 	%fd21, %fd19, %fd20, %fd18;
	ld.global.f64 	%fd22, [%rd35+-50176];
	ld.global.f64 	%fd23, [%rd34+-16];
	fma.rn.f64 	%fd24, %fd22, %fd23, %fd21;
	ld.global.f64 	%fd25, [%rd35+-25088];
	ld.global.f64 	%fd26, [%rd34+-8];
	fma.rn.f64 	%fd27, %fd25, %fd26, %fd24;
	ld.global.f64 	%fd28, [%rd35];
	ld.global.f64 	%fd29, [%rd34];
	fma.rn.f64 	%fd30, %fd28, %fd29, %fd27;
	ld.global.f64 	%fd31, [%rd35+25088];
	ld.global.f64 	%fd32, [%rd34+8];
	fma.rn.f64 	%fd33, %fd31, %fd32, %fd30;
	ld.global.f64 	%fd34, [%rd35+50176];
	ld.global.f64 	%fd35, [%rd34+16];
	fma.rn.f64 	%fd36, %fd34, %fd35, %fd33;
	ld.global.f64 	%fd37, [%rd35+75264];
	ld.global.f64 	%fd38, [%rd34+24];
	fma.rn.f64 	%fd39, %fd37, %fd38, %fd36;
	ld.global.f64 	%fd40, [%rd35+100352];
	ld.global.f64 	%fd41, [%rd34+32];
	fma.rn.f64 	%fd42, %fd40, %fd41, %fd39;
	ld.global.f64 	%fd43, [%rd35+125440];
	ld.global.f64 	%fd44, [%rd34+40];
	fma.rn.f64 	%fd45, %fd43, %fd44, %fd42;
	ld.global.f64 	%fd46, [%rd35+150528];
	ld.global.f64 	%fd47, [%rd34+48];
	fma.rn.f64 	%fd48, %fd46, %fd47, %fd45;
	ld.global.f64 	%fd49, [%rd35+175616];
	ld.global.f64 	%fd50, [%rd34+56];
	fma.rn.f64 	%fd60, %fd49, %fd50, %fd48;
	add.s32 	%r10, %r10, 16;
	add.s64 	%rd35, %rd35, 401408;
	add.s64 	%rd34, %rd34, 128;
	setp.ne.s32 	%p1, %r10, 64;
	@%p1 bra 	$L__BB15_1;
	cvta.to.global.u64 	%rd22, %rd8;
	cvta.to.global.u64 	%rd23, %rd9;
	cvta.to.global.u64 	%rd24, %rd10;
	cvta.to.global.u64 	%rd25, %rd11;
	cvta.to.global.u64 	%rd26, %rd7;
	mul.wide.u32 	%rd27, %r1, 8;
	add.s64 	%rd28, %rd22, %rd27;
	ld.global.f64 	%fd51, [%rd28];
	sub.f64 	%fd52, %fd60, %fd51;
	add.s64 	%rd29, %rd23, %rd27;
	ld.global.f64 	%fd53, [%rd29];
	div.rn.f64 	%fd54, %fd52, %fd53;
	add.s64 	%rd30, %rd24, %rd27;
	ld.global.f64 	%fd55, [%rd30];
	add.s64 	%rd31, %rd25, %rd27;
	ld.global.f64 	%fd56, [%rd31];
	fma.rn.f64 	%fd57, %fd54, %fd55, %fd56;
	setp.lt.f64 	%p2, %fd57, 0d0000000000000000;
	selp.f64 	%fd58, 0d0000000000000000, %fd57, %p2;
	setp.gt.f64 	%p3, %fd58, 0d4018000000000000;
	selp.f64 	%fd59, 0d4018000000000000, %fd58, %p3;
	mul.wide.s32 	%rd32, %r2, 8;
	add.s64 	%rd33, %rd26, %rd32;
	st.global.f64 	[%rd33], %fd59;
	ret;

}
	// .globl	_Z23executeFifthLayer_partDPdS_S_S_S_S_S_
.visible .entry _Z23executeFifthLayer_partDPdS_S_S_S_S_S_(
	.param .u64 .ptr .align 1 _Z23executeFifthLayer_partDPdS_S_S_S_S_S__param_0,
	.param .u64 .ptr .align 1 _Z23executeFifthLayer_partDPdS_S_S_S_S_S__param_1,
	.param .u64 .ptr .align 1 _Z23executeFifthLayer_partDPdS_S_S_S_S_S__param_2,
	.param .u64 .ptr .align 1 _Z23executeFifthLayer_partDPdS_S_S_S_S_S__param_3,
	.param .u64 .ptr .align 1 _Z23executeFifthLayer_partDPdS_S_S_S_S_S__param_4,
	.param .u64 .ptr .align 1 _Z23executeFifthLayer_partDPdS_S_S_S_S_S__param_5,
	.param .u64 .ptr .align 1 _Z23executeFifthLayer_partDPdS_S_S_S_S_S__param_6
)
{
	.reg .pred 	%p<4>;
	.reg .b32 	%r<11>;
	.reg .b64 	%rd<36>;
	.reg .b64 	%fd<61>;

	ld.param.u64 	%rd12, [_Z23executeFifthLayer_partDPdS_S_S_S_S_S__param_0];
	ld.param.u64 	%rd13, [_Z23executeFifthLayer_partDPdS_S_S_S_S_S__param_1];
	ld.param.u64 	%rd7, [_Z23executeFifthLayer_partDPdS_S_S_S_S_S__param_2];
	ld.param.u64 	%rd8, [_Z23executeFifthLayer_partDPdS_S_S_S_S_S__param_3];
	ld.param.u64 	%rd9, [_Z23executeFifthLayer_partDPdS_S_S_S_S_S__param_4];
	ld.param.u64 	%rd10, [_Z23executeFifthLayer_partDPdS_S_S_S_S_S__param_5];
	ld.param.u64 	%rd11, [_Z23executeFifthLayer_partDPdS_S_S_S_S_S__param_6];
	cvta.to.global.u64 	%rd14, %rd13;
	cvta.to.global.u64 	%rd15, %rd12;
	mov.u32 	%r1, %ctaid.x;
	mov.u32 	%r6, %tid.x;
	mov.u32 	%r7, %tid.y;
	mad.lo.s32 	%r8, %r1, 3136, %r7;
	mad.lo.s32 	%r9, %r6, 56, %r8;
	add.s32 	%r2, %r9, 1824;
	mul.wide.u32 	%rd16, %r6, 448;
	mul.wide.u32 	%rd17, %r7, 8;
	add.s64 	%rd18, %rd16, %rd17;
	add.s64 	%rd19, %rd18, %rd15;
	add.s64 	%rd35, %rd19, 215296;
	mul.wide.u32 	%rd20, %r1, 512;
	add.s64 	%rd21, %rd20, %rd14;
	add.s64 	%rd34, %rd21, 64;
	mov.f64 	%fd60, 0d0000000000000000;
	mov.b32 	%r10, 0;
$L__BB16_1:
	ld.global.f64 	%fd4, [%rd35+-200704];
	ld.global.f64 	%fd5, [%rd34+-64];
	fma.rn.f64 	%fd6, %fd4, %fd5, %fd60;
	ld.global.f64 	%fd7, [%rd35+-175616];
	ld.global.f64 	%fd8, [%rd34+-56];
	fma.rn.f64 	%fd9, %fd7, %fd8, %fd6;
	ld.global.f64 	%fd10, [%rd35+-150528];
	ld.global.f64 	%fd11, [%rd34+-48];
	fma.rn.f64 	%fd12, %fd10, %fd11, %fd9;
	ld.global.f64 	%fd13, [%rd35+-125440];
	ld.global.f64 	%fd14, [%rd34+-40];
	fma.rn.f64 	%fd15, %fd13, %fd14, %fd12;
	ld.global.f64 	%fd16, [%rd35+-100352];
	ld.global.f64 	%fd17, [%rd34+-32];
	fma.rn.f64 	%fd18, %fd16, %fd17, %fd15;
	ld.global.f64 	%fd19, [%rd35+-75264];
	ld.global.f64 	%fd20, [%rd34+-24];
	fma.rn.f64 	%fd21, %fd19, %fd20, %fd18;
	ld.global.f64 	%fd22, [%rd35+-50176];
	ld.global.f64 	%fd23, [%rd34+-16];
	fma.rn.f64 	%fd24, %fd22, %fd23, %fd21;
	ld.global.f64 	%fd25, [%rd35+-25088];
	ld.global.f64 	%fd26, [%rd34+-8];
	fma.rn.f64 	%fd27, %fd25, %fd26, %fd24;
	ld.global.f64 	%fd28, [%rd35];
	ld.global.f64 	%fd29, [%rd34];
	fma.rn.f64 	%fd30, %fd28, %fd29, %fd27;
	ld.global.f64 	%fd31, [%rd35+25088];
	ld.global.f64 	%fd32, [%rd34+8];
	fma.rn.f64 	%fd33, %fd31, %fd32, %fd30;
	ld.global.f64 	%fd34, [%rd35+50176];
	ld.global.f64 	%fd35, [%rd34+16];
	fma.rn.f64 	%fd36, %fd34, %fd35, %fd33;
	ld.global.f64 	%fd37, [%rd35+75264];
	ld.global.f64 	%fd38, [%rd34+24];
	fma.rn.f64 	%fd39, %fd37, %fd38, %fd36;
	ld.global.f64 	%fd40, [%rd35+100352];
	ld.global.f64 	%fd41, [%rd34+32];
	fma.rn.f64 	%fd42, %fd40, %fd41, %fd39;
	ld.global.f64 	%fd43, [%rd35+125440];
	ld.global.f64 	%fd44, [%rd34+40];
	fma.rn.f64 	%fd45, %fd43, %fd44, %fd42;
	ld.global.f64 	%fd46, [%rd35+150528];
	ld.global.f64 	%fd47, [%rd34+48];
	fma.rn.f64 	%fd48, %fd46, %fd47, %fd45;
	ld.global.f64 	%fd49, [%rd35+175616];
	ld.global.f64 	%fd50, [%rd34+56];
	fma.rn.f64 	%fd60, %fd49, %fd50, %fd48;
	add.s32 	%r10, %r10, 16;
	add.s64 	%rd35, %rd35, 401408;
	add.s64 	%rd34, %rd34, 128;
	setp.ne.s32 	%p1, %r10, 64;
	@%p1 bra 	$L__BB16_1;
	cvta.to.global.u64 	%rd22, %rd8;
	cvta.to.global.u64 	%rd23, %rd9;
	cvta.to.global.u64 	%rd24, %rd10;
	cvta.to.global.u64 	%rd25, %rd11;
	cvta.to.global.u64 	%rd26, %rd7;
	mul.wide.u32 	%rd27, %r1, 8;
	add.s64 	%rd28, %rd22, %rd27;
	ld.global.f64 	%fd51, [%rd28];
	sub.f64 	%fd52, %fd60, %fd51;
	add.s64 	%rd29, %rd23, %rd27;
	ld.global.f64 	%fd53, [%rd29];
	div.rn.f64 	%fd54, %fd52, %fd53;
	add.s64 	%rd30, %rd24, %rd27;
	ld.global.f64 	%fd55, [%rd30];
	add.s64 	%rd31, %rd25, %rd27;
	ld.global.f64 	%fd56, [%rd31];
	fma.rn.f64 	%fd57, %fd54, %fd55, %fd56;
	setp.lt.f64 	%p2, %fd57, 0d0000000000000000;
	selp.f64 	%fd58, 0d0000000000000000, %fd57, %p2;
	setp.gt.f64 	%p3, %fd58, 0d4018000000000000;
	selp.f64 	%fd59, 0d4018000000000000, %fd58, %p3;
	mul.wide.s32 	%rd32, %r2, 8;
	add.s64 	%rd33, %rd26, %rd32;
	st.global.f64 	[%rd33], %fd59;
	ret;

}


// ===== COMPILED SASS (sm_100) =====

	.target	sm_100

	.elftype	@"ET_EXEC"


//--------------------- .note.nv.tkinfo           --------------------------
	.section	.note.nv.tkinfo,"",@"SHT_NOTE"
	.sectionflags	@"SHF_NOTE_NV_TKINFO"
	.tkinfo
        /*0018*/ 	.word	0x00000002
        /*0030*/ 	.string	""
        /*0030*/ 	.string	"ptxas"
        /*0030*/ 	.string	"Cuda compilation tools, release 13.0, V13.0.88"
        /*0030*/ 	.string	"Build cuda_13.0.r13.0/compiler.36424714_0"
        /*0030*/ 	.string	"-arch sm_100 -m 64 "



//--------------------- .note.nv.cuinfo           --------------------------
	.section	.note.nv.cuinfo,"",@"SHT_NOTE"
	.sectionflags	@"SHF_NOTE_NV_CUINFO"
        /*0018*/ 	.short	0x0002
        /*001a*/ 	.short	0x0064
        /*001c*/ 	.short	0x0082
	.zero		2


//--------------------- .nv.info                  --------------------------
	.section	.nv.info,"",@"SHT_CUDA_INFO"
	.align	4


	//----- nvinfo : EIATTR_REGCOUNT
	.align		4
        /*0000*/ 	.byte	0x04, 0x2f
        /*0002*/ 	.short	(.L_1 - .L_0)
	.align		4
.L_0:
        /*0004*/ 	.word	index@(_Z23executeFirstLayer_partAPdS_S_S_S_S_S_)
        /*0008*/ 	.word	0x00000028


	//----- nvinfo : EIATTR_FRAME_SIZE
	.align		4
.L_1:
        /*000c*/ 	.byte	0x04, 0x11
        /*000e*/ 	.short	(.L_3 - .L_2)
	.align		4
.L_2:
        /*0010*/ 	.word	index@($__internal_16_$__cuda_sm20_div_rn_f64_full)
        /*0014*/ 	.word	0x00000000


	//----- nvinfo : EIATTR_FRAME_SIZE
	.align		4
.L_3:
        /*0018*/ 	.byte	0x04, 0x11
        /*001a*/ 	.short	(.L_5 - .L_4)
	.align		4
.L_4:
        /*001c*/ 	.word	index@(_Z23executeFirstLayer_partAPdS_S_S_S_S_S_)
        /*0020*/ 	.word	0x00000000


	//----- nvinfo : EIATTR_REGCOUNT
	.align		4
.L_5:
        /*0024*/ 	.byte	0x04, 0x2f
        /*0026*/ 	.short	(.L_7 - .L_6)
	.align		4
.L_6:
        /*0028*/ 	.word	index@(_Z23executeFirstLayer_partBPdS_S_S_S_S_S_)
        /*002c*/ 	.word	0x00000028


	//----- nvinfo : EIATTR_FRAME_SIZE
	.align		4
.L_7:
        /*0030*/ 	.byte	0x04, 0x11
        /*0032*/ 	.short	(.L_9 - .L_8)
	.align		4
.L_8:
        /*0034*/ 	.word	index@($__internal_15_$__cuda_sm20_div_rn_f64_full)
        /*0038*/ 	.word	0x00000000


	//----- nvinfo : EIATTR_FRAME_SIZE
	.align		4
.L_9:
        /*003c*/ 	.byte	0x04, 0x11
        /*003e*/ 	.short	(.L_11 - .L_10)
	.align		4
.L_10:
        /*0040*/ 	.word	index@(_Z23executeFirstLayer_partBPdS_S_S_S_S_S_)
        /*0044*/ 	.word	0x00000000


	//----- nvinfo : EIATTR_REGCOUNT
	.align		4
.L_11:
        /*0048*/ 	.byte	0x04, 0x2f
        /*004a*/ 	.short	(.L_13 - .L_12)
	.align		4
.L_12:
        /*004c*/ 	.word	index@(_Z23executeFirstLayer_partCPdS_S_S_S_S_S_)
        /*0050*/ 	.word	0x00000028


	//----- nvinfo : EIATTR_FRAME_SIZE
	.align		4
.L_13:
        /*0054*/ 	.byte	0x04, 0x11
        /*0056*/ 	.short	(.L_15 - .L_14)
	.align		4
.L_14:
        /*0058*/ 	.word	index@($__internal_14_$__cuda_sm20_div_rn_f64_full)
        /*005c*/ 	.word	0x00000000


	//----- nvinfo : EIATTR_FRAME_SIZE
	.align		4
.L_15:
        /*0060*/ 	.byte	0x04, 0x11
        /*0062*/ 	.short	(.L_17 - .L_16)
	.align		4
.L_16:
        /*0064*/ 	.word	index@(_Z23executeFirstLayer_partCPdS_S_S_S_S_S_)
        /*0068*/ 	.word	0x00000000


	//----- nvinfo : EIATTR_REGCOUNT
	.align		4
.L_17:
        /*006c*/ 	.byte	0x04, 0x2f
        /*006e*/ 	.short	(.L_19 - .L_18)
	.align		4
.L_18:
        /*0070*/ 	.word	index@(_Z24executeSecondLayer_partAPdS_S_S_S_S_S_)
        /*0074*/ 	.word	0x00000020


	//----- nvinfo : EIATTR_FRAME_SIZE
	.align		4
.L_19:
        /*0078*/ 	.byte	0x04, 0x11
        /*007a*/ 	.short	(.L_21 - .L_20)
	.align		4
.L_20:
        /*007c*/ 	.word	index@($__internal_13_$__cuda_sm20_div_rn_f64_full)
        /*0080*/ 	.word	0x00000000


	//----- nvinfo : EIATTR_FRAME_SIZE
	.align		4
.L_21:
        /*0084*/ 	.byte	0x04, 0x11
        /*0086*/ 	.short	(.L_23 - .L_22)
	.align		4
.L_22:
        /*0088*/ 	.word	index@(_Z24executeSecondLayer_partAPdS_S_S_S_S_S_)
        /*008c*/ 	.word	0x00000000


	//----- nvinfo : EIATTR_REGCOUNT
	.align		4
.L_23:
        /*0090*/ 	.byte	0x04, 0x2f
        /*0092*/ 	.short	(.L_25 - .L_24)
	.align		4
.L_24:
        /*0094*/ 	.word	index@(_Z24executeSecondLayer_partBPdS_S_S_S_S_S_)
        /*0098*/ 	.word	0x00000020


	//----- nvinfo : EIATTR_FRAME_SIZE
	.align		4
.L_25:
        /*009c*/ 	.byte	0x04, 0x11
        /*009e*/ 	.short	(.L_27 - .L_26)
	.align		4
.L_26:
        /*00a0*/ 	.word	index@($__internal_12_$__cuda_sm20_div_rn_f64_full)
        /*00a4*/ 	.word	0x00000000


	//----- nvinfo : EIATTR_FRAME_SIZE
	.align		4
.L_27:
        /*00a8*/ 	.byte	0x04, 0x11
        /*00aa*/ 	.short	(.L_29 - .L_28)
	.align		4
.L_28:
        /*00ac*/ 	.word	index@(_Z24executeSecondLayer_partBPdS_S_S_S_S_S_)
        /*00b0*/ 	.word	0x00000000


	//----- nvinfo : EIATTR_REGCOUNT
	.align		4
.L_29:
        /*00b4*/ 	.byte	0x04, 0x2f
        /*00b6*/ 	.short	(.L_31 - .L_30)
	.align		4
.L_30:
        /*00b8*/ 	.word	index@(_Z24executeSecondLayer_partCPdS_S_S_S_S_S_)
        /*00bc*/ 	.word	0x00000020


	//----- nvinfo : EIATTR_FRAME_SIZE
	.align		4
.L_31:
        /*00c0*/ 	.byte	0x04, 0x11
        /*00c2*/ 	.short	(.L_33 - .L_32)
	.align		4
.L_32:
        /*00c4*/ 	.word	index@($__internal_11_$__cuda_sm20_div_rn_f64_full)
        /*00c8*/ 	.word	0x00000000


	//----- nvinfo : EIATTR_FRAME_SIZE
	.align		4
.L_33:
        /*00cc*/ 	.byte	0x04, 0x11
        /*00ce*/ 	.short	(.L_35 - .L_34)
	.align		4
.L_34:
        /*00d0*/ 	.word	index@(_Z24executeSecondLayer_partCPdS_S_S_S_S_S_)
        /*00d4*/ 	.word	0x00000000


	//----- nvinfo : EIATTR_REGCOUNT
	.align		4
.L_35:
        /*00d8*/ 	.byte	0x04, 0x2f
        /*00da*/ 	.short	(.L_37 - .L_36)
	.align		4
.L_36:
        /*00dc*/ 	.word	index@(_Z23executeThirdLayer_partAPdS_S_S_S_S_S_)
        /*00e0*/ 	.word	0x00000020


	//----- nvinfo : EIATTR_FRAME_SIZE
	.align		4
.L_37:
        /*00e4*/ 	.byte	0x04, 0x11
        /*00e6*/ 	.short	(.L_39 - .L_38)
	.align		4
.L_38:
        /*00e8*/ 	.word	index@($__internal_10_$__cuda_sm20_div_rn_f64_full)
        /*00ec*/ 	.word	0x00000000


	//----- nvinfo : EIATTR_FRAME_SIZE
	.align		4
.L_39:
        /*00f0*/ 	.byte	0x04, 0x11
        /*00f2*/ 	.short	(.L_41 - .L_40)
	.align		4
.L_40:
        /*00f4*/ 	.word	index@(_Z23executeThirdLayer_partAPdS_S_S_S_S_S_)
        /*00f8*/ 	.word	0x00000000


	//----- nvinfo : EIATTR_REGCOUNT
	.align		4
.L_41:
        /*00fc*/ 	.byte	0x04, 0x2f
        /*00fe*/ 	.short	(.L_43 - .L_42)
	.align		4
.L_42:
        /*0100*/ 	.word	index@(_Z23executeThirdLayer_partBPdS_S_S_S_S_S_)
        /*0104*/ 	.word	0x00000020


	//----- nvinfo : EIATTR_FRAME_SIZE
	.align		4
.L_43:
        /*0108*/ 	.byte	0x04, 0x11
        /*010a*/ 	.short	(.L_45 - .L_44)
	.align		4
.L_44:
        /*010c*/ 	.word	index@($__internal_9_$__cuda_sm20_div_rn_f64_full)
        /*0110*/ 	.word	0x00000000


	//----- nvinfo : EIATTR_FRAME_SIZE
	.align		4
.L_45:
        /*0114*/ 	.byte	0x04, 0x11
        /*0116*/ 	.short	(.L_47 - .L_46)
	.align		4
.L_46:
        /*0118*/ 	.word	index@(_Z23executeThirdLayer_partBPdS_S_S_S_S_S_)
        /*011c*/ 	.word	0x00000000


	//----- nvinfo : EIATTR_REGCOUNT
	.align		4
.L_47:
        /*0120*/ 	.byte	0x04, 0x2f
        /*0122*/ 	.short	(.L_49 - .L_48)
	.align		4
.L_48:
        /*0124*/ 	.word	index@(_Z23executeThirdLayer_partCPdS_S_S_S_S_S_)
        /*0128*/ 	.word	0x00000020


	//----- nvinfo : EIATTR_FRAME_SIZE
	.align		4
.L_49:
        /*012c*/ 	.byte	0x04, 0x11
        /*012e*/ 	.short	(.L_51 - .L_50)
	.align		4
.L_50:
        /*0130*/ 	.word	index@($__internal_8_$__cuda_sm20_div_rn_f64_full)
        /*0134*/ 	.word	0x00000000


	//----- nvinfo : EIATTR_FRAME_SIZE
	.align		4
.L_51:
        /*0138*/ 	.byte	0x04, 0x11
        /*013a*/ 	.short	(.L_53 - .L_52)
	.align		4
.L_52:
        /*013c*/ 	.word	index@(_Z23executeThirdLayer_partCPdS_S_S_S_S_S_)
        /*0140*/ 	.word	0x00000000


	//----- nvinfo : EIATTR_REGCOUNT
	.align		4
.L_53:
        /*0144*/ 	.byte	0x04, 0x2f
        /*0146*/ 	.short	(.L_55 - .L_54)
	.align		4
.L_54:
        /*0148*/ 	.word	index@(_Z24executeFourthLayer_partAPdS_S_S_S_S_S_)
        /*014c*/ 	.word	0x00000020


	//----- nvinfo : EIATTR_FRAME_SIZE
	.align		4
.L_55:
        /*0150*/ 	.byte	0x04, 0x11
        /*0152*/ 	.short	(.L_57 - .L_56)
	.align		4
.L_56:
        /*0154*/ 	.word	index@($__internal_7_$__cuda_sm20_div_rn_f64_full)
        /*0158*/ 	.word	0x00000000


	//----- nvinfo : EIATTR_FRAME_SIZE
	.align		4
.L_57:
        /*015c*/ 	.byte	0x04, 0x11
        /*015e*/ 	.short	(.L_59 - .L_58)
	.align		4
.L_58:
        /*0160*/ 	.word	index@(_Z24executeFourthLayer_partAPdS_S_S_S_S_S_)
        /*0164*/ 	.word	0x00000000


	//----- nvinfo : EIATTR_REGCOUNT
	.align		4
.L_59:
        /*0168*/ 	.byte	0x04, 0x2f
        /*016a*/ 	.short	(.L_61 - .L_60)
	.align		4
.L_60:
        /*016c*/ 	.word	index@(_Z24executeFourthLayer_partBPdS_S_S_S_S_S_)
        /*0170*/ 	.word	0x00000020


	//----- nvinfo : EIATTR_FRAME_SIZE
	.align		4
.L_61:
        /*0174*/ 	.byte	0x04, 0x11
        /*0176*/ 	.short	(.L_63 - .L_62)
	.align		4
.L_62:
        /*0178*/ 	.word	index@($__internal_6_$__cuda_sm20_div_rn_f64_full)
        /*017c*/ 	.word	0x00000000


	//----- nvinfo : EIATTR_FRAME_SIZE
	.align		4
.L_63:
        /*0180*/ 	.byte	0x04, 0x11
        /*0182*/ 	.short	(.L_65 - .L_64)
	.align		4
.L_64:
        /*0184*/ 	.word	index@(_Z24executeFourthLayer_partBPdS_S_S_S_S_S_)
        /*0188*/ 	.word	0x00000000


	//----- nvinfo : EIATTR_REGCOUNT
	.align		4
.L_65:
        /*018c*/ 	.byte	0x04, 0x2f
        /*018e*/ 	.short	(.L_67 - .L_66)
	.align		4
.L_66:
        /*0190*/ 	.word	index@(_Z24executeFourthLayer_partCPdS_S_S_S_S_S_)
        /*0194*/ 	.word	0x00000020


	//----- nvinfo : EIATTR_FRAME_SIZE
	.align		4
.L_67:
        /*0198*/ 	.byte	0x04, 0x11
        /*019a*/ 	.short	(.L_69 - .L_68)
	.align		4
.L_68:
        /*019c*/ 	.word	index@($__internal_5_$__cuda_sm20_div_rn_f64_full)
        /*01a0*/ 	.word	0x00000000


	//----- nvinfo : EIATTR_FRAME_SIZE
	.align		4
.L_69:
        /*01a4*/ 	.byte	0x04, 0x11
        /*01a6*/ 	.short	(.L_71 - .L_70)
	.align		4
.L_70:
        /*01a8*/ 	.word	index@(_Z24executeFourthLayer_partCPdS_S_S_S_S_S_)
        /*01ac*/ 	.word	0x00000000


	//----- nvinfo : EIATTR_REGCOUNT
	.align		4
.L_71:
        /*01b0*/ 	.byte	0x04, 0x2f
        /*01b2*/ 	.short	(.L_73 - .L_72)
	.align		4
.L_72:
        /*01b4*/ 	.word	index@(_Z24executeFourthLayer_partDPdS_S_S_S_S_S_)
        /*01b8*/ 	.word	0x00000020


	//----- nvinfo : EIATTR_FRAME_SIZE
	.align		4
.L_73:
        /*01bc*/ 	.byte	0x04, 0x11
        /*01be*/ 	.short	(.L_75 - .L_74)
	.align		4
.L_74:
        /*01c0*/ 	.word	index@($__internal_4_$__cuda_sm20_div_rn_f64_full)
        /*01c4*/ 	.word	0x00000000


	//----- nvinfo : EIATTR_FRAME_SIZE
	.align		4
.L_75:
        /*01c8*/ 	.byte	0x04, 0x11
        /*01ca*/ 	.short	(.L_77 - .L_76)
	.align		4
.L_76:
        /*01cc*/ 	.word	index@(_Z24executeFourthLayer_partDPdS_S_S_S_S_S_)
        /*01d0*/ 	.word	0x00000000


	//----- nvinfo : EIATTR_REGCOUNT
	.align		4
.L_77:
        /*01d4*/ 	.byte	0x04, 0x2f
        /*01d6*/ 	.short	(.L_79 - .L_78)
	.align		4
.L_78:
        /*01d8*/ 	.word	index@(_Z23executeFifthLayer_partAPdS_S_S_S_S_S_)
        /*01dc*/ 	.word	0x00000020


	//----- nvinfo : EIATTR_FRAME_SIZE
	.align		4
.L_79:
        /*01e0*/ 	.byte	0x04, 0x11
        /*01e2*/ 	.short	(.L_81 - .L_80)
	.align		4
.L_80:
        /*01e4*/ 	.word	index@($__internal_3_$__cuda_sm20_div_rn_f64_full)
        /*01e8*/ 	.word	0x00000000


	//----- nvinfo : EIATTR_FRAME_SIZE
	.align		4
.L_81:
        /*01ec*/ 	.byte	0x04, 0x11
        /*01ee*/ 	.short	(.L_83 - .L_82)
	.align		4
.L_82:
        /*01f0*/ 	.word	index@(_Z23executeFifthLayer_partAPdS_S_S_S_S_S_)
        /*01f4*/ 	.word	0x00000000


	//----- nvinfo : EIATTR_REGCOUNT
	.align		4
.L_83:
        /*01f8*/ 	.byte	0x04, 0x2f
        /*01fa*/ 	.short	(.L_85 - .L_84)
	.align		4
.L_84:
        /*01fc*/ 	.word	index@(_Z23executeFifthLayer_partBPdS_S_S_S_S_S_)
        /*0200*/ 	.word	0x00000020


	//----- nvinfo : EIATTR_FRAME_SIZE
	.align		4
.L_85:
        /*0204*/ 	.byte	0x04, 0x11
        /*0206*/ 	.short	(.L_87 - .L_86)
	.align		4
.L_86:
        /*0208*/ 	.word	index@($__internal_2_$__cuda_sm20_div_rn_f64_full)
        /*020c*/ 	.word	0x00000000


	//----- nvinfo : EIATTR_FRAME_SIZE
	.align		4
.L_87:
        /*0210*/ 	.byte	0x04, 0x11
        /*0212*/ 	.short	(.L_89 - .L_88)
	.align		4
.L_88:
        /*0214*/ 	.word	index@(_Z23executeFifthLayer_partBPdS_S_S_S_S_S_)
        /*0218*/ 	.word	0x00000000


	//----- nvinfo : EIATTR_REGCOUNT
	.align		4
.L_89:
        /*021c*/ 	.byte	0x04, 0x2f
        /*021e*/ 	.short	(.L_91 - .L_90)
	.align		4
.L_90:
        /*0220*/ 	.word	index@(_Z23executeFifthLayer_partCPdS_S_S_S_S_S_)
        /*0224*/ 	.word	0x00000020


	//----- nvinfo : EIATTR_FRAME_SIZE
	.align		4
.L_91:
        /*0228*/ 	.byte	0x04, 0x11
        /*022a*/ 	.short	(.L_93 - .L_92)
	.align		4
.L_92:
        /*022c*/ 	.word	index@($__internal_1_$__cuda_sm20_div_rn_f64_full)
        /*0230*/ 	.word	0x00000000


	//----- nvinfo : EIATTR_FRAME_SIZE
	.align		4
.L_93:
        /*0234*/ 	.byte	0x04, 0x11
        /*0236*/ 	.short	(.L_95 - .L_94)
	.align		4
.L_94:
        /*0238*/ 	.word	index@(_Z23executeFifthLayer_partCPdS_S_S_S_S_S_)
        /*023c*/ 	.word	0x00000000


	//----- nvinfo : EIATTR_REGCOUNT
	.align		4
.L_95:
        /*0240*/ 	.byte	0x04, 0x2f
        /*0242*/ 	.short	(.L_97 - .L_96)
	.align		4
.L_96:
        /*0244*/ 	.word	index@(_Z23executeFifthLayer_partDPdS_S_S_S_S_S_)
        /*0248*/ 	.word	0x00000020


	//----- nvinfo : EIATTR_FRAME_SIZE
	.align		4
.L_97:
        /*024c*/ 	.byte	0x04, 0x11
        /*024e*/ 	.short	(.L_99 - .L_98)
	.align		4
.L_98:
        /*0250*/ 	.word	index@($__internal_0_$__cuda_sm20_div_rn_f64_full)
        /*0254*/ 	.word	0x00000000


	//----- nvinfo : EIATTR_FRAME_SIZE
	.align		4
.L_99:
        /*0258*/ 	.byte	0x04, 0x11
        /*025a*/ 	.short	(.L_101 - .L_100)
	.align		4
.L_100:
        /*025c*/ 	.word	index@(_Z23executeFifthLayer_partDPdS_S_S_S_S_S_)
        /*0260*/ 	.word	0x00000000


	//----- nvinfo : EIATTR_MIN_STACK_SIZE
	.align		4
.L_101:
        /*0264*/ 	.byte	0x04, 0x12
        /*0266*/ 	.short	(.L_103 - .L_102)
	.align		4
.L_102:
        /*0268*/ 	.word	index@(_Z23executeFifthLayer_partDPdS_S_S_S_S_S_)
        /*026c*/ 	.word	0x00000000


	//----- nvinfo : EIATTR_MIN_STACK_SIZE
	.align		4
.L_103:
        /*0270*/ 	.byte	0x04, 0x12
        /*0272*/ 	.short	(.L_105 - .L_104)
	.align		4
.L_104:
        /*0274*/ 	.word	index@(_Z23executeFifthLayer_partCPdS_S_S_S_S_S_)
        /*0278*/ 	.word	0x00000000


	//----- nvinfo : EIATTR_MIN_STACK_SIZE
	.align		4
.L_105:
        /*027c*/ 	.byte	0x04, 0x12
        /*027e*/ 	.short	(.L_107 - .L_106)
	.align		4
.L_106:
        /*0280*/ 	.word	index@(_Z23executeFifthLayer_partBPdS_S_S_S_S_S_)
        /*0284*/ 	.word	0x00000000


	//----- nvinfo : EIATTR_MIN_STACK_SIZE
	.align		4
.L_107:
        /*0288*/ 	.byte	0x04, 0x12
        /*028a*/ 	.short	(.L_109 - .L_108)
	.align		4
.L_108:
        /*028c*/ 	.word	index@(_Z23executeFifthLayer_partAPdS_S_S_S_S_S_)
        /*0290*/ 	.word	0x00000000


	//----- nvinfo : EIATTR_MIN_STACK_SIZE
	.align		4
.L_109:
        /*0294*/ 	.byte	0x04, 0x12
        /*0296*/ 	.short	(.L_111 - .L_110)
	.align		4
.L_110:
        /*0298*/ 	.word	index@(_Z24executeFourthLayer_partDPdS_S_S_S_S_S_)
        /*029c*/ 	.word	0x00000000


	//----- nvinfo : EIATTR_MIN_STACK_SIZE
	.align		4
.L_111:
        /*02a0*/ 	.byte	0x04, 0x12
        /*02a2*/ 	.short	(.L_113 - .L_112)
	.align		4
.L_112:
        /*02a4*/ 	.word	index@(_Z24executeFourthLayer_partCPdS_S_S_S_S_S_)
        /*02a8*/ 	.word	0x00000000


	//----- nvinfo : EIATTR_MIN_STACK_SIZE
	.align		4
.L_113:
        /*02ac*/ 	.byte	0x04, 0x12
        /*02ae*/ 	.short	(.L_115 - .L_114)
	.align		4
.L_114:
        /*02b0*/ 	.word	index@(_Z24executeFourthLayer_partBPdS_S_S_S_S_S_)
        /*02b4*/ 	.word	0x00000000


	//----- nvinfo : EIATTR_MIN_STACK_SIZE
	.align		4
.L_115:
        /*02b8*/ 	.byte	0x04, 0x12
        /*02ba*/ 	.short	(.L_117 - .L_116)
	.align		4
.L_116:
        /*02bc*/ 	.word	index@(_Z24executeFourthLayer_partAPdS_S_S_S_S_S_)
        /*02c0*/ 	.word	0x00000000


	//----- nvinfo : EIATTR_MIN_STACK_SIZE
	.align		4
.L_117:
        /*02c4*/ 	.byte	0x04, 0x12
        /*02c6*/ 	.short	(.L_119 - .L_118)
	.align		4
.L_118:
        /*02c8*/ 	.word	index@(_Z23executeThirdLayer_partCPdS_S_S_S_S_S_)
        /*02cc*/ 	.word	0x00000000


	//----- nvinfo : EIATTR_MIN_STACK_SIZE
	.align		4
.L_119:
        /*02d0*/ 	.byte	0x04, 0x12
        /*02d2*/ 	.short	(.L_121 - .L_120)
	.align		4
.L_120:
        /*02d4*/ 	.word	index@(_Z23executeThirdLayer_partBPdS_S_S_S_S_S_)
        /*02d8*/ 	.word	0x00000000


	//----- nvinfo : EIATTR_MIN_STACK_SIZE
	.align		4
.L_121:
        /*02dc*/ 	.byte	0x04, 0x12
        /*02de*/ 	.short	(.L_123 - .L_122)
	.align		4
.L_122:
        /*02e0*/ 	.word	index@(_Z23executeThirdLayer_partAPdS_S_S_S_S_S_)
        /*02e4*/ 	.word	0x00000000


	//----- nvinfo : EIATTR_MIN_STACK_SIZE
	.align		4
.L_123:
        /*02e8*/ 	.byte	0x04, 0x12
        /*02ea*/ 	.short	(.L_125 - .L_124)
	.align		4
.L_124:
        /*02ec*/ 	.word	index@(_Z24executeSecondLayer_partCPdS_S_S_S_S_S_)
        /*02f0*/ 	.word	0x00000000


	//----- nvinfo : EIATTR_MIN_STACK_SIZE
	.align		4
.L_125:
        /*02f4*/ 	.byte	0x04, 0x12
        /*02f6*/ 	.short	(.L_127 - .L_126)
	.align		4
.L_126:
        /*02f8*/ 	.word	index@(_Z24executeSecondLayer_partBPdS_S_S_S_S_S_)
        /*02fc*/ 	.word	0x00000000


	//----- nvinfo : EIATTR_MIN_STACK_SIZE
	.align		4
.L_127:
        /*0300*/ 	.byte	0x04, 0x12
        /*0302*/ 	.short	(.L_129 - .L_128)
	.align		4
.L_128:
        /*0304*/ 	.word	index@(_Z24executeSecondLayer_partAPdS_S_S_S_S_S_)
        /*0308*/ 	.word	0x00000000


	//----- nvinfo : EIATTR_MIN_STACK_SIZE
	.align		4
.L_129:
        /*030c*/ 	.byte	0x04, 0x12
        /*030e*/ 	.short	(.L_131 - .L_130)
	.align		4
.L_130:
        /*0310*/ 	.word	index@(_Z23executeFirstLayer_partCPdS_S_S_S_S_S_)
        /*0314*/ 	.word	0x00000000


	//----- nvinfo : EIATTR_MIN_STACK_SIZE
	.align		4
.L_131:
        /*0318*/ 	.byte	0x04, 0x12
        /*031a*/ 	.short	(.L_133 - .L_132)
	.align		4
.L_132:
        /*031c*/ 	.word	index@(_Z23executeFirstLayer_partBPdS_S_S_S_S_S_)
        /*0320*/ 	.word	0x00000000


	//----- nvinfo : EIATTR_MIN_STACK_SIZE
	.align		4
.L_133:
        /*0324*/ 	.byte	0x04, 0x12
        /*0326*/ 	.short	(.L_135 - .L_134)
	.align		4
.L_134:
        /*0328*/ 	.word	index@(_Z23executeFirstLayer_partAPdS_S_S_S_S_S_)
        /*032c*/ 	.word	0x00000000
.L_135:


//--------------------- .nv.compat                --------------------------
	.section	.nv.compat,"",@"SHT_CUDA_COMPAT_INFO"
	.align	4
        /*0000*/ 	.byte	0x02, 0x09, 0x00, 0x00, 0x02, 0x02, 0x01, 0x00, 0x02, 0x05, 0x05, 0x00, 0x03, 0x07, 0x01, 0x01
        /*0010*/ 	.byte	0x02, 0x03, 0x00, 0x00, 0x02, 0x06, 0x01, 0x00, 0x04, 0x0b, 0x08, 0x00, 0x01, 0x00, 0x00, 0x00
        /*0020*/ 	.byte	0x00, 0x00, 0x00, 0x00


//--------------------- .nv.info._Z23executeFifthLayer_partDPdS_S_S_S_S_S_ --------------------------
	.section	.nv.info._Z23executeFifthLayer_partDPdS_S_S_S_S_S_,"",@"SHT_CUDA_INFO"
	.sectionflags	@""
	.align	4


	//----- nvinfo : EIATTR_CUDA_API_VERSION
	.align		4
        /*0000*/ 	.byte	0x04, 0x37
        /*0002*/ 	.short	(.L_137 - .L_136)
.L_136:
        /*0004*/ 	.word	0x00000082


	//----- nvinfo : EIATTR_KPARAM_INFO
	.align		4
.L_137:
        /*0008*/ 	.byte	0x04, 0x17
        /*000a*/ 	.short	(.L_139 - .L_138)
.L_138:
        /*000c*/ 	.word	0x00000000
        /*0010*/ 	.short	0x0006
        /*0012*/ 	.short	0x0030
        /*0014*/ 	.byte	0x00, 0xf5, 0x21, 0x00


	//----- nvinfo : EIATTR_KPARAM_INFO
	.align		4
.L_139:
        /*0018*/ 	.byte	0x04, 0x17
        /*001a*/ 	.short	(.L_141 - .L_140)
.L_140:
        /*001c*/ 	.word	0x00000000
        /*0020*/ 	.short	0x0005
        /*0022*/ 	.short	0x0028
        /*0024*/ 	.byte	0x00, 0xf5, 0x21, 0x00


	//----- nvinfo : EIATTR_KPARAM_INFO
	.align		4
.L_141:
        /*0028*/ 	.byte	0x04, 0x17
        /*002a*/ 	.short	(.L_143 - .L_142)
.L_142:
        /*002c*/ 	.word	0x00000000
        /*0030*/ 	.short	0x0004
        /*0032*/ 	.short	0x0020
        /*0034*/ 	.byte	0x00, 0xf5, 0x21, 0x00


	//----- nvinfo : EIATTR_KPARAM_INFO
	.align		4
.L_143:
        /*0038*/ 	.byte	0x04, 0x17
        /*003a*/ 	.short	(.L_145 - .L_144)
.L_144:
        /*003c*/ 	.word	0x00000000
        /*0040*/ 	.short	0x0003
        /*0042*/ 	.short	0x0018
        /*0044*/ 	.byte	0x00, 0xf5, 0x21, 0x00


	//----- nvinfo : EIATTR_KPARAM_INFO
	.align		4
.L_145:
        /*0048*/ 	.byte	0x04, 0x17
        /*004a*/ 	.short	(.L_147 - .L_146)
.L_146:
        /*004c*/ 	.word	0x00000000
        /*0050*/ 	.short	0x0002
        /*0052*/ 	.short	0x0010
        /*0054*/ 	.byte	0x00, 0xf5, 0x21, 0x00


	//----- nvinfo : EIATTR_KPARAM_INFO
	.align		4
.L_147:
        /*0058*/ 	.byte	0x04, 0x17
        /*005a*/ 	.short	(.L_149 - .L_148)
.L_148:
        /*005c*/ 	.word	0x00000000
        /*0060*/ 	.short	0x0001
        /*0062*/ 	.short	0x0008
        /*0064*/ 	.byte	0x00, 0xf5, 0x21, 0x00


	//----- nvinfo : EIATTR_KPARAM_INFO
	.align		4
.L_149:
        /*0068*/ 	.byte	0x04, 0x17
        /*006a*/ 	.short	(.L_151 - .L_150)
.L_150:
        /*006c*/ 	.word	0x00000000
        /*0070*/ 	.short	0x0000
        /*0072*/ 	.short	0x0000
        /*0074*/ 	.byte	0x00, 0xf5, 0x21, 0x00


	//----- nvinfo : EIATTR_SPARSE_MMA_MASK
	.align		4
.L_151:
        /*0078*/ 	.byte	0x03, 0x50
        /*007a*/ 	.short	0x0000


	//----- nvinfo : EIATTR_MAXREG_COUNT
	.align		4
        /*007c*/ 	.byte	0x03, 0x1b
        /*007e*/ 	.short	0x00ff


	//----- nvinfo : EIATTR_MERCURY_ISA_VERSION
	.align		4
        /*0080*/ 	.byte	0x03, 0x5f
        /*0082*/ 	.short	0x0101


	//----- nvinfo : EIATTR_VRC_CTA_INIT_COUNT
	.align		4
        /*0084*/ 	.byte	0x02, 0x4a
	.zero		1
	.zero		1


	//----- nvinfo : EIATTR_EXIT_INSTR_OFFSETS
	.align		4
        /*0088*/ 	.byte	0x04, 0x1c
        /*008a*/ 	.short	(.L_153 - .L_152)


	//   ....[0]....
.L_152:
        /*008c*/ 	.word	0x00000f80


	//----- nvinfo : EIATTR_CRS_STACK_SIZE
	.align		4
.L_153:
        /*0090*/ 	.byte	0x04, 0x1e
        /*0092*/ 	.short	(.L_155 - .L_154)
.L_154:
        /*0094*/ 	.word	0x00000000


	//----- nvinfo : EIATTR_CBANK_PARAM_SIZE
	.align		4
.L_155:
        /*0098*/ 	.byte	0x03, 0x19
        /*009a*/ 	.short	0x0038


	//----- nvinfo : EIATTR_PARAM_CBANK
	.align		4
        /*009c*/ 	.byte	0x04, 0x0a
        /*009e*/ 	.short	(.L_157 - .L_156)
	.align		4
.L_156:
        /*00a0*/ 	.word	index@(.nv.constant0._Z23executeFifthLayer_partDPdS_S_S_S_S_S_)
        /*00a4*/ 	.short	0x0380
        /*00a6*/ 	.short	0x0038


	//----- nvinfo : EIATTR_SW_WAR
	.align		4
.L_157:
        /*00a8*/ 	.byte	0x04, 0x36
        /*00aa*/ 	.short	(.L_159 - .L_158)
.L_158:
        /*00ac*/ 	.word	0x00000008
.L_159:


//--------------------- .nv.info._Z23executeFifthLayer_partCPdS_S_S_S_S_S_ --------------------------
	.section	.nv.info._Z23executeFifthLayer_partCPdS_S_S_S_S_S_,"",@"SHT_CUDA_INFO"
	.sectionflags	@""
	.align	4


	//----- nvinfo : EIATTR_CUDA_API_VERSION
	.align		4
        /*0000*/ 	.byte	0x04, 0x37
        /*0002*/ 	.short	(.L_161 - .L_160)
.L_160:
        /*0004*/ 	.word	0x00000082


	//----- nvinfo : EIATTR_KPARAM_INFO
	.align		4
.L_161:
        /*0008*/ 	.byte	0x04, 0x17
        /*000a*/ 	.short	(.L_163 - .L_162)
.L_162:
        /*000c*/ 	.word	0x00000000
        /*0010*/ 	.short	0x0006
        /*0012*/ 	.short	0x0030
        /*0014*/ 	.byte	0x00, 0xf5, 0x21, 0x00


	//----- nvinfo : EIATTR_KPARAM_INFO
	.align		4
.L_163:
        /*0018*/ 	.byte	0x04, 0x17
        /*001a*/ 	.short	(.L_165 - .L_164)
.L_164:
        /*001c*/ 	.word	0x00000000
        /*0020*/ 	.short	0x0005
        /*0022*/ 	.short	0x0028
        /*0024*/ 	.byte	0x00, 0xf5, 0x21, 0x00


	//----- nvinfo : EIATTR_KPARAM_INFO
	.align		4
.L_165:
        /*0028*/ 	.byte	0x04, 0x17
        /*002a*/ 	.short	(.L_167 - .L_166)
.L_166:
        /*002c*/ 	.word	0x00000000
        /*0030*/ 	.short	0x0004
        /*0032*/ 	.short	0x0020
        /*0034*/ 	.byte	0x00, 0xf5, 0x21, 0x00


	//----- nvinfo : EIATTR_KPARAM_INFO
	.align		4
.L_167:
        /*0038*/ 	.byte	0x04, 0x17
        /*003a*/ 	.short	(.L_169 - .L_168)
.L_168:
        /*003c*/ 	.word	0x00000000
        /*0040*/ 	.short	0x0003
        /*0042*/ 	.short	0x0018
        /*0044*/ 	.byte	0x00, 0xf5, 0x21, 0x00


	//----- nvinfo : EIATTR_KPARAM_INFO
	.align		4
.L_169:
        /*0048*/ 	.byte	0x04, 0x17
        /*004a*/ 	.short	(.L_171 - .L_170)
.L_170:
        /*004c*/ 	.word	0x00000000
        /*0050*/ 	.short	0x0002
        /*0052*/ 	.short	0x0010
        /*0054*/ 	.byte	0x00, 0xf5, 0x21, 0x00


	//----- nvinfo : EIATTR_KPARAM_INFO
	.align		4
.L_171:
        /*0058*/ 	.byte	0x04, 0x17
        /*005a*/ 	.short	(.L_173 - .L_172)
.L_172:
        /*005c*/ 	.word	0x00000000
        /*0060*/ 	.short	0x0001
        /*0062*/ 	.short	0x0008
        /*0064*/ 	.byte	0x00, 0xf5, 0x21, 0x00


	//----- nvinfo : EIATTR_KPARAM_INFO
	.align		4
.L_173:
        /*0068*/ 	.byte	0x04, 0x17
        /*006a*/ 	.short	(.L_175 - .L_174)
.L_174:
        /*006c*/ 	.word	0x00000000
        /*0070*/ 	.short	0x0000
        /*0072*/ 	.short	0x0000
        /*0074*/ 	.byte	0x00, 0xf5, 0x21, 0x00


	//----- nvinfo : EIATTR_SPARSE_MMA_MASK
	.align		4
.L_175:
        /*0078*/ 	.byte	0x03, 0x50
        /*007a*/ 	.short	0x0000


	//----- nvinfo : EIATTR_MAXREG_COUNT
	.align		4
        /*007c*/ 	.byte	0x03, 0x1b
        /*007e*/ 	.short	0x00ff


	//----- nvinfo : EIATTR_MERCURY_ISA_VERSION
	.align		4
        /*0080*/ 	.byte	0x03, 0x5f
        /*0082*/ 	.short	0x0101


	//----- nvinfo : EIATTR_VRC_CTA_INIT_COUNT
	.align		4
        /*0084*/ 	.byte	0x02, 0x4a
	.zero		1
	.zero		1


	//----- nvinfo : EIATTR_EXIT_INSTR_OFFSETS
	.align		4
        /*0088*/ 	.byte	0x04, 0x1c
        /*008a*/ 	.short	(.L_177 - .L_176)


	//   ....[0]....
.L_176:
        /*008c*/ 	.word	0x00000f80


	//----- nvinfo : EIATTR_CRS_STACK_SIZE
	.align		4
.L_177:
        /*0090*/ 	.byte	0x04, 0x1e
        /*0092*/ 	.short	(.L_179 - .L_178)
.L_178:
        /*0094*/ 	.word	0x00000000


	//----- nvinfo : EIATTR_CBANK_PARAM_SIZE
	.align		4
.L_179:
        /*0098*/ 	.byte	0x03, 0x19
        /*009a*/ 	.short	0x0038


	//----- nvinfo : EIATTR_PARAM_CBANK
	.align		4
        /*009c*/ 	.byte	0x04, 0x0a
        /*009e*/ 	.short	(.L_181 - .L_180)
	.align		4
.L_180:
        /*00a0*/ 	.word	index@(.nv.constant0._Z23executeFifthLayer_partCPdS_S_S_S_S_S_)
        /*00a4*/ 	.short	0x0380
        /*00a6*/ 	.short	0x0038


	//----- nvinfo : EIATTR_SW_WAR
	.align		4
.L_181:
        /*00a8*/ 	.byte	0x04, 0x36
        /*00aa*/ 	.short	(.L_183 - .L_182)
.L_182:
        /*00ac*/ 	.word	0x00000008
.L_183:


//--------------------- .nv.info._Z23executeFifthLayer_partBPdS_S_S_S_S_S_ --------------------------
	.section	.nv.info._Z23executeFifthLayer_partBPdS_S_S_S_S_S_,"",@"SHT_CUDA_INFO"
	.sectionflags	@""
	.align	4


	//----- nvinfo : EIATTR_CUDA_API_VERSION
	.align		4
        /*0000*/ 	.byte	0x04, 0x37
        /*0002*/ 	.short	(.L_185 - .L_184)
.L_184:
        /*0004*/ 	.word	0x00000082


	//----- nvinfo : EIATTR_KPARAM_INFO
	.align		4
.L_185:
        /*0008*/ 	.byte	0x04, 0x17
        /*000a*/ 	.short	(.L_187 - .L_186)
.L_186:
        /*000c*/ 	.word	0x00000000
        /*0010*/ 	.short	0x0006
        /*0012*/ 	.short	0x0030
        /*0014*/ 	.byte	0x00, 0xf5, 0x21, 0x00


	//----- nvinfo : EIATTR_KPARAM_INFO
	.align		4
.L_187:
        /*0018*/ 	.byte	0x04, 0x17
        /*001a*/ 	.short	(.L_189 - .L_188)
.L_188:
        /*001c*/ 	.word	0x00000000
        /*0020*/ 	.short	0x0005
        /*0022*/ 	.short	0x0028
        /*0024*/ 	.byte	0x00, 0xf5, 0x21, 0x00


	//----- nvinfo : EIATTR_KPARAM_INFO
	.align		4
.L_189:
        /*0028*/ 	.byte	0x04, 0x17
        /*002a*/ 	.short	(.L_191 - .L_190)
.L_190:
        /*002c*/ 	.word	0x00000000
        /*0030*/ 	.short	0x0004
        /*0032*/ 	.short	0x0020
        /*0034*/ 	.byte	0x00, 0xf5, 0x21, 0x00


	//----- nvinfo : EIATTR_KPARAM_INFO
	.align		4
.L_191:
        /*0038*/ 	.byte	0x04, 0x17
        /*003a*/ 	.short	(.L_193 - .L_192)
.L_192:
        /*003c*/ 	.word	0x00000000
        /*0040*/ 	.short	0x0003
        /*0042*/ 	.short	0x0018
        /*0044*/ 	.byte	0x00, 0xf5, 0x21, 0x00


	//----- nvinfo : EIATTR_KPARAM_INFO
	.align		4
.L_193:
        /*0048*/ 	.byte	0x04, 0x17
        /*004a*/ 	.short	(.L_195 - .L_194)
.L_194:
        /*004c*/ 	.word	0x00000000
        /*0050*/ 	.short	0x0002
        /*0052*/ 	.short	0x0010
        /*0054*/ 	.byte	0x00, 0xf5, 0x21, 0x00


	//----- nvinfo : EIATTR_KPARAM_INFO
	.align		4
.L_195:
        /*0058*/ 	.byte	0x04, 0x17
        /*005a*/ 	.short	(.L_197 - .L_196)
.L_196:
        /*005c*/ 	.word	0x00000000
        /*0060*/ 	.short	0x0001
        /*0062*/ 	.short	0x0008
        /*0064*/ 	.byte	0x00, 0xf5, 0x21, 0x00


	//----- nvinfo : EIATTR_KPARAM_INFO
	.align		4
.L_197:
        /*0068*/ 	.byte	0x04, 0x17
        /*006a*/ 	.short	(.L_199 - .L_198)
.L_198:
        /*006c*/ 	.word	0x00000000
        /*0070*/ 	.short	0x0000
        /*0072*/ 	.short	0x0000
        /*0074*/ 	.byte	0x00, 0xf5, 0x21, 0x00


	//----- nvinfo : EIATTR_SPARSE_MMA_MASK
	.align		4
.L_199:
        /*0078*/ 	.byte	0x03, 0x50
        /*007a*/ 	.short	0x0000


	//----- nvinfo : EIATTR_MAXREG_COUNT
	.align		4
        /*007c*/ 	.byte	0x03, 0x1b
        /*007e*/ 	.short	0x00ff


	//----- nvinfo : EIATTR_MERCURY_ISA_VERSION
	.align		4
        /*0080*/ 	.byte	0x03, 0x5f
        /*0082*/ 	.short	0x0101


	//----- nvinfo : EIATTR_VRC_CTA_INIT_COUNT
	.align		4
        /*0084*/ 	.byte	0x02, 0x4a
	.zero		1
	.zero		1


	//----- nvinfo : EIATTR_EXIT_INSTR_OFFSETS
	.align		4
        /*0088*/ 	.byte	0x04, 0x1c
        /*008a*/ 	.short	(.L_201 - .L_200)


	//   ....[0]....
.L_200:
        /*008c*/ 	.word	0x00000f80


	//----- nvinfo : EIATTR_CRS_STACK_SIZE
	.align		4
.L_201:
        /*0090*/ 	.byte	0x04, 0x1e
        /*0092*/ 	.short	(.L_203 - .L_202)
.L_202:
        /*0094*/ 	.word	0x00000000


	//----- nvinfo : EIATTR_CBANK_PARAM_SIZE
	.align		4
.L_203:
        /*0098*/ 	.byte	0x03, 0x19
        /*009a*/ 	.short	0x0038


	//----- nvinfo : EIATTR_PARAM_CBANK
	.align		4
        /*009c*/ 	.byte	0x04, 0x0a
        /*009e*/ 	.short	(.L_205 - .L_204)
	.align		4
.L_204:
        /*00a0*/ 	.word	index@(.nv.constant0._Z23executeFifthLayer_partBPdS_S_S_S_S_S_)
        /*00a4*/ 	.short	0x0380
        /*00a6*/ 	.short	0x0038


	//----- nvinfo : EIATTR_SW_WAR
	.align		4
.L_205:
        /*00a8*/ 	.byte	0x04, 0x36
        /*00aa*/ 	.short	(.L_207 - .L_206)
.L_206:
        /*00ac*/ 	.word	0x00000008
.L_207:


//--------------------- .nv.info._Z23executeFifthLayer_partAPdS_S_S_S_S_S_ --------------------------
	.section	.nv.info._Z23executeFifthLayer_partAPdS_S_S_S_S_S_,"",@"SHT_CUDA_INFO"
	.sectionflags	@""
	.align	4


	//----- nvinfo : EIATTR_CUDA_API_VERSION
	.align		4
        /*0000*/ 	.byte	0x04, 0x37
        /*0002*/ 	.short	(.L_209 - .L_208)
.L_208:
        /*0004*/ 	.word	0x00000082


	//----- nvinfo : EIATTR_KPARAM_INFO
	.align		4
.L_209:
        /*0008*/ 	.byte	0x04, 0x17
        /*000a*/ 	.short	(.L_211 - .L_210)
.L_210:
        /*000c*/ 	.word	0x00000000
        /*0010*/ 	.short	0x0006
        /*0012*/ 	.short	0x0030
        /*0014*/ 	.byte	0x00, 0xf5, 0x21, 0x00


	//----- nvinfo : EIATTR_KPARAM_INFO
	.align		4
.L_211:
        /*0018*/ 	.byte	0x04, 0x17
        /*001a*/ 	.short	(.L_213 - .L_212)
.L_212:
        /*001c*/ 	.word	0x00000000
        /*0020*/ 	.short	0x0005
        /*0022*/ 	.short	0x0028
        /*0024*/ 	.byte	0x00, 0xf5, 0x21, 0x00


	//----- nvinfo : EIATTR_KPARAM_INFO
	.align		4
.L_213:
        /*0028*/ 	.byte	0x04, 0x17
        /*002a*/ 	.short	(.L_215 - .L_214)
.L_214:
        /*002c*/ 	.word	0x00000000
        /*0030*/ 	.short	0x0004
        /*0032*/ 	.short	0x0020
        /*0034*/ 	.byte	0x00, 0xf5, 0x21, 0x00


	//----- nvinfo : EIATTR_KPARAM_INFO
	.align		4
.L_215:
        /*0038*/ 	.byte	0x04, 0x17
        /*003a*/ 	.short	(.L_217 - .L_216)
.L_216:
        /*003c*/ 	.word	0x00000000
        /*0040*/ 	.short	0x0003
        /*0042*/ 	.short	0x0018
        /*0044*/ 	.byte	0x00, 0xf5, 0x21, 0x00


	//----- nvinfo : EIATTR_KPARAM_INFO
	.align		4
.L_217:
        /*0048*/ 	.byte	0x04, 0x17
        /*004a*/ 	.short	(.L_219 - .L_218)
.L_218:
        /*004c*/ 	.word	0x00000000
        /*0050*/ 	.short	0x0002
        /*0052*/ 	.short	0x0010
        /*0054*/ 	.byte	0x00, 0xf5, 0x21, 0x00


	//----- nvinfo : EIATTR_KPARAM_INFO
	.align		4
.L_219:
        /*0058*/ 	.byte	0x04, 0x17
        /*005a*/ 	.short	(.L_221 - .L_220)
.L_220:
        /*005c*/ 	.word	0x00000000
        /*0060*/ 	.short	0x0001
        /*0062*/ 	.short	0x0008
        /*0064*/ 	.byte	0x00, 0xf5, 0x21, 0x00


	//----- nvinfo : EIATTR_KPARAM_INFO
	.align		4
.L_221:
        /*0068*/ 	.byte	0x04, 0x17
        /*006a*/ 	.short	(.L_223 - .L_222)
.L_222:
        /*006c*/ 	.word	0x00000000
        /*0070*/ 	.short	0x0000
        /*0072*/ 	.short	0x0000
        /*0074*/ 	.byte	0x00, 0xf5, 0x21, 0x00


	//----- nvinfo : EIATTR_SPARSE_MMA_MASK
	.align		4
.L_223:
        /*0078*/ 	.byte	0x03, 0x50
        /*007a*/ 	.short	0x0000


	//----- nvinfo : EIATTR_MAXREG_COUNT
	.align		4
        /*007c*/ 	.byte	0x03, 0x1b
        /*007e*/ 	.short	0x00ff


	//----- nvinfo : EIATTR_MERCURY_ISA_VERSION
	.align		4
        /*0080*/ 	.byte	0x03, 0x5f
        /*0082*/ 	.short	0x0101


	//----- nvinfo : EIATTR_VRC_CTA_INIT_COUNT
	.align		4
        /*0084*/ 	.byte	0x02, 0x4a
	.zero		1
	.zero		1


	//----- nvinfo : EIATTR_EXIT_INSTR_OFFSETS
	.align		4
        /*0088*/ 	.byte	0x04, 0x1c
        /*008a*/ 	.short	(.L_225 - .L_224)


	//   ....[0]....
.L_224:
        /*008c*/ 	.word	0x00000f70


	//----- nvinfo : EIATTR_CRS_STACK_SIZE
	.align		4
.L_225:
        /*0090*/ 	.byte	0x04, 0x1e
        /*0092*/ 	.short	(.L_227 - .L_226)
.L_226:
        /*0094*/ 	.word	0x00000000


	//----- nvinfo : EIATTR_CBANK_PARAM_SIZE
	.align		4
.L_227:
        /*0098*/ 	.byte	0x03, 0x19
        /*009a*/ 	.short	0x0038


	//----- nvinfo : EIATTR_PARAM_CBANK
	.align		4
        /*009c*/ 	.byte	0x04, 0x0a
        /*009e*/ 	.short	(.L_229 - .L_228)
	.align		4
.L_228:
        /*00a0*/ 	.word	index@(.nv.constant0._Z23executeFifthLayer_partAPdS_S_S_S_S_S_)
        /*00a4*/ 	.short	0x0380
        /*00a6*/ 	.short	0x0038


	//----- nvinfo : EIATTR_SW_WAR
	.align		4
.L_229:
        /*00a8*/ 	.byte	0x04, 0x36
        /*00aa*/ 	.short	(.L_231 - .L_230)
.L_230:
        /*00ac*/ 	.word	0x00000008
.L_231:


//--------------------- .nv.info._Z24executeFourthLayer_partDPdS_S_S_S_S_S_ --------------------------
	.section	.nv.info._Z24executeFourthLayer_partDPdS_S_S_S_S_S_,"",@"SHT_CUDA_INFO"
	.sectionflags	@""
	.align	4


	//----- nvinfo : EIATTR_CUDA_API_VERSION
	.align		4
        /*0000*/ 	.byte	0x04, 0x37
        /*0002*/ 	.short	(.L_233 - .L_232)
.L_232:
        /*0004*/ 	.word	0x00000082


	//----- nvinfo : EIATTR_KPARAM_INFO
	.align		4
.L_233:
        /*0008*/ 	.byte	0x04, 0x17
        /*000a*/ 	.short	(.L_235 - .L_234)
.L_234:
        /*000c*/ 	.word	0x00000000
        /*0010*/ 	.short	0x0006
        /*0012*/ 	.short	0x0030
        /*0014*/ 	.byte	0x00, 0xf5, 0x21, 0x00


	//----- nvinfo : EIATTR_KPARAM_INFO
	.align		4
.L_235:
        /*0018*/ 	.byte	0x04, 0x17
        /*001a*/ 	.short	(.L_237 - .L_236)
.L_236:
        /*001c*/ 	.word	0x00000000
        /*0020*/ 	.short	0x0005
        /*0022*/ 	.short	0x0028
        /*0024*/ 	.byte	0x00, 0xf5, 0x21, 0x00


	//----- nvinfo : EIATTR_KPARAM_INFO
	.align		4
.L_237:
        /*0028*/ 	.byte	0x04, 0x17
        /*002a*/ 	.short	(.L_239 - .L_238)
.L_238:
        /*002c*/ 	.word	0x00000000
        /*0030*/ 	.short	0x0004
        /*0032*/ 	.short	0x0020
        /*0034*/ 	.byte	0x00, 0xf5, 0x21, 0x00


	//----- nvinfo : EIATTR_KPARAM_INFO
	.align		4
.L_239:
        /*0038*/ 	.byte	0x04, 0x17
        /*003a*/ 	.short	(.L_241 - .L_240)
.L_240:
        /*003c*/ 	.word	0x00000000
        /*0040*/ 	.short	0x0003
        /*0042*/ 	.short	0x0018
        /*0044*/ 	.byte	0x00, 0xf5, 0x21, 0x00


	//----- nvinfo : EIATTR_KPARAM_INFO
	.align		4
.L_241:
        /*0048*/ 	.byte	0x04, 0x17
        /*004a*/ 	.short	(.L_243 - .L_242)
.L_242:
        /*004c*/ 	.word	0x00000000
        /*0050*/ 	.short	0x0002
        /*0052*/ 	.short	0x0010
        /*0054*/ 	.byte	0x00, 0xf5, 0x21, 0x00


	//----- nvinfo : EIATTR_KPARAM_INFO
	.align		4
.L_243:
        /*0058*/ 	.byte	0x04, 0x17
        /*005a*/ 	.short	(.L_245 - .L_244)
.L_244:
        /*005c*/ 	.word	0x00000000
        /*0060*/ 	.short	0x0001
        /*0062*/ 	.short	0x0008
        /*0064*/ 	.byte	0x00, 0xf5, 0x21, 0x00


	//----- nvinfo : EIATTR_KPARAM_INFO
	.align		4
.L_245:
        /*0068*/ 	.byte	0x04, 0x17
        /*006a*/ 	.short	(.L_247 - .L_246)
.L_246:
        /*006c*/ 	.word	0x00000000
        /*0070*/ 	.short	0x0000
        /*0072*/ 	.short	0x0000
        /*0074*/ 	.byte	0x00, 0xf5, 0x21, 0x00


	//----- nvinfo : EIATTR_SPARSE_MMA_MASK
	.align		4
.L_247:
        /*0078*/ 	.byte	0x03, 0x50
        /*007a*/ 	.short	0x0000


	//----- nvinfo : EIATTR_MAXREG_COUNT
	.align		4
        /*007c*/ 	.byte	0x03, 0x1b
        /*007e*/ 	.short	0x00ff


	//----- nvinfo : EIATTR_MERCURY_ISA_VERSION
	.align		4
        /*0080*/ 	.byte	0x03, 0x5f
        /*0082*/ 	.short	0x0101


	//----- nvinfo : EIATTR_VRC_CTA_INIT_COUNT
	.align		4
        /*0084*/ 	.byte	0x02, 0x4a
	.zero		1
	.zero		1


	//----- nvinfo : EIATTR_EXIT_INSTR_OFFSETS
	.align		4
        /*0088*/ 	.byte	0x04, 0x1c
        /*008a*/ 	.short	(.L_249 - .L_248)


	//   ....[0]....
.L_248:
        /*008c*/ 	.word	0x00000570


	//----- nvinfo : EIATTR_CRS_STACK_SIZE
	.align		4
.L_249:
        /*0090*/ 	.byte	0x04, 0x1e
        /*0092*/ 	.short	(.L_251 - .L_250)
.L_250:
        /*0094*/ 	.word	0x00000000


	//----- nvinfo : EIATTR_CBANK_PARAM_SIZE
	.align		4
.L_251:
        /*0098*/ 	.byte	0x03, 0x19
        /*009a*/ 	.short	0x0038


	//----- nvinfo : EIATTR_PARAM_CBANK
	.align		4
        /*009c*/ 	.byte	0x04, 0x0a
        /*009e*/ 	.short	(.L_253 - .L_252)
	.align		4
.L_252:
        /*00a0*/ 	.word	index@(.nv.constant0._Z24executeFourthLayer_partDPdS_S_S_S_S_S_)
        /*00a4*/ 	.short	0x0380
        /*00a6*/ 	.short	0x0038


	//----- nvinfo : EIATTR_SW_WAR
	.align		4
.L_253:
        /*00a8*/ 	.byte	0x04, 0x36
        /*00aa*/ 	.short	(.L_255 - .L_254)
.L_254:
        /*00ac*/ 	.word	0x00000008
.L_255:


//--------------------- .nv.info._Z24executeFourthLayer_partCPdS_S_S_S_S_S_ --------------------------
	.section	.nv.info._Z24executeFourthLayer_partCPdS_S_S_S_S_S_,"",@"SHT_CUDA_INFO"
	.sectionflags	@""
	.align	4


	//----- nvinfo : EIATTR_CUDA_API_VERSION
	.align		4
        /*0000*/ 	.byte	0x04, 0x37
        /*0002*/ 	.short	(.L_257 - .L_256)
.L_256:
        /*0004*/ 	.word	0x00000082


	//----- nvinfo : EIATTR_KPARAM_INFO
	.align		4
.L_257:
        /*0008*/ 	.byte	0x04, 0x17
        /*000a*/ 	.short	(.L_259 - .L_258)
.L_258:
        /*000c*/ 	.word	0x00000000
        /*0010*/ 	.short	0x0006
        /*0012*/ 	.short	0x0030
        /*0014*/ 	.byte	0x00, 0xf5, 0x21, 0x00


	//----- nvinfo : EIATTR_KPARAM_INFO
	.align		4
.L_259:
        /*0018*/ 	.byte	0x04, 0x17
        /*001a*/ 	.short	(.L_261 - .L_260)
.L_260:
        /*001c*/ 	.word	0x00000000
        /*0020*/ 	.short	0x0005
        /*0022*/ 	.short	0x0028
        /*0024*/ 	.byte	0x00, 0xf5, 0x21, 0x00


	//----- nvinfo : EIATTR_KPARAM_INFO
	.align		4
.L_261:
        /*0028*/ 	.byte	0x04, 0x17
        /*002a*/ 	.short	(.L_263 - .L_262)
.L_262:
        /*002c*/ 	.word	0x00000000
        /*0030*/ 	.short	0x0004
        /*0032*/ 	.short	0x0020
        /*0034*/ 	.byte	0x00, 0xf5, 0x21, 0x00


	//----- nvinfo : EIATTR_KPARAM_INFO
	.align		4
.L_263:
        /*0038*/ 	.byte	0x04, 0x17
        /*003a*/ 	.short	(.L_265 - .L_264)
.L_264:
        /*003c*/ 	.word	0x00000000
        /*0040*/ 	.short	0x0003
        /*0042*/ 	.short	0x0018
        /*0044*/ 	.byte	0x00, 0xf5, 0x21, 0x00


	//----- nvinfo : EIATTR_KPARAM_INFO
	.align		4
.L_265:
        /*0048*/ 	.byte	0x04, 0x17
        /*004a*/ 	.short	(.L_267 - .L_266)
.L_266:
        /*004c*/ 	.word	0x00000000
        /*0050*/ 	.short	0x0002
        /*0052*/ 	.short	0x0010
        /*0054*/ 	.byte	0x00, 0xf5, 0x21, 0x00


	//----- nvinfo : EIATTR_KPARAM_INFO
	.align		4
.L_267:
        /*0058*/ 	.byte	0x04, 0x17
        /*005a*/ 	.short	(.L_269 - .L_268)
.L_268:
        /*005c*/ 	.word	0x00000000
        /*0060*/ 	.short	0x0001
        /*0062*/ 	.short	0x0008
        /*0064*/ 	.byte	0x00, 0xf5, 0x21, 0x00


	//----- nvinfo : EIATTR_KPARAM_INFO
	.align		4
.L_269:
        /*0068*/ 	.byte	0x04, 0x17
        /*006a*/ 	.short	(.L_271 - .L_270)
.L_270:
        /*006c*/ 	.word	0x00000000
        /*0070*/ 	.short	0x0000
        /*0072*/ 	.short	0x0000
        /*0074*/ 	.byte	0x00, 0xf5, 0x21, 0x00


	//----- nvinfo : EIATTR_SPARSE_MMA_MASK
	.align		4
.L_271:
        /*0078*/ 	.byte	0x03, 0x50
        /*007a*/ 	.short	0x0000


	//----- nvinfo : EIATTR_MAXREG_COUNT
	.align		4
        /*007c*/ 	.byte	0x03, 0x1b
        /*007e*/ 	.short	0x00ff


	//----- nvinfo : EIATTR_MERCURY_ISA_VERSION
	.align		4
        /*0080*/ 	.byte	0x03, 0x5f
        /*0082*/ 	.short	0x0101


	//----- nvinfo : EIATTR_VRC_CTA_INIT_COUNT
	.align		4
        /*0084*/ 	.byte	0x02, 0x4a
	.zero		1
	.zero		1


	//----- nvinfo : EIATTR_EXIT_INSTR_OFFSETS
	.align		4
        /*0088*/ 	.byte	0x04, 0x1c
        /*008a*/ 	.short	(.L_273 - .L_272)


	//   ....[0]....
.L_272:
        /*008c*/ 	.word	0x00000570


	//----- nvinfo : EIATTR_CRS_STACK_SIZE
	.align		4
.L_273:
        /*0090*/ 	.byte	0x04, 0x1e
        /*0092*/ 	.short	(.L_275 - .L_274)
.L_274:
        /*0094*/ 	.word	0x00000000


	//----- nvinfo : EIATTR_CBANK_PARAM_SIZE
	.align		4
.L_275:
        /*0098*/ 	.byte	0x03, 0x19
        /*009a*/ 	.short	0x0038


	//----- nvinfo : EIATTR_PARAM_CBANK
	.align		4
        /*009c*/ 	.byte	0x04, 0x0a
        /*009e*/ 	.short	(.L_277 - .L_276)
	.align		4
.L_276:
        /*00a0*/ 	.word	index@(.nv.constant0._Z24executeFourthLayer_partCPdS_S_S_S_S_S_)
        /*00a4*/ 	.short	0x0380
        /*00a6*/ 	.short	0x0038


	//----- nvinfo : EIATTR_SW_WAR
	.align		4
.L_277:
        /*00a8*/ 	.byte	0x04, 0x36
        /*00aa*/ 	.short	(.L_279 - .L_278)
.L_278:
        /*00ac*/ 	.word	0x00000008
.L_279:


//--------------------- .nv.info._Z24executeFourthLayer_partBPdS_S_S_S_S_S_ --------------------------
	.section	.nv.info._Z24executeFourthLayer_partBPdS_S_S_S_S_S_,"",@"SHT_CUDA_INFO"
	.sectionflags	@""
	.align	4


	//----- nvinfo : EIATTR_CUDA_API_VERSION
	.align		4
        /*0000*/ 	.byte	0x04, 0x37
        /*0002*/ 	.short	(.L_281 - .L_280)
.L_280:
        /*0004*/ 	.word	0x00000082


	//----- nvinfo : EIATTR_KPARAM_INFO
	.align		4
.L_281:
        /*0008*/ 	.byte	0x04, 0x17
        /*000a*/ 	.short	(.L_283 - .L_282)
.L_282:
        /*000c*/ 	.word	0x00000000
        /*0010*/ 	.short	0x0006
        /*0012*/ 	.short	0x0030
        /*0014*/ 	.byte	0x00, 0xf5, 0x21, 0x00


	//----- nvinfo : EIATTR_KPARAM_INFO
	.align		4
.L_283:
        /*0018*/ 	.byte	0x04, 0x17
        /*001a*/ 	.short	(.L_285 - .L_284)
.L_284:
        /*001c*/ 	.word	0x00000000
        /*0020*/ 	.short	0x0005
        /*0022*/ 	.short	0x0028
        /*0024*/ 	.byte	0x00, 0xf5, 0x21, 0x00


	//----- nvinfo : EIATTR_KPARAM_INFO
	.align		4
.L_285:
        /*0028*/ 	.byte	0x04, 0x17
        /*002a*/ 	.short	(.L_287 - .L_286)
.L_286:
        /*002c*/ 	.word	0x00000000
        /*0030*/ 	.short	0x0004
        /*0032*/ 	.short	0x0020
        /*0034*/ 	.byte	0x00, 0xf5, 0x21, 0x00


	//----- nvinfo : EIATTR_KPARAM_INFO
	.align		4
.L_287:
        /*0038*/ 	.byte	0x04, 0x17
        /*003a*/ 	.short	(.L_289 - .L_288)
.L_288:
        /*003c*/ 	.word	0x00000000
        /*0040*/ 	.short	0x0003
        /*0042*/ 	.short	0x0018
        /*0044*/ 	.byte	0x00, 0xf5, 0x21, 0x00


	//----- nvinfo : EIATTR_KPARAM_INFO
	.align		4
.L_289:
        /*0048*/ 	.byte	0x04, 0x17
        /*004a*/ 	.short	(.L_291 - .L_290)
.L_290:
        /*004c*/ 	.word	0x00000000
        /*0050*/ 	.short	0x0002
        /*0052*/ 	.short	0x0010
        /*0054*/ 	.byte	0x00, 0xf5, 0x21, 0x00


	//----- nvinfo : EIATTR_KPARAM_INFO
	.align		4
.L_291:
        /*0058*/ 	.byte	0x04, 0x17
        /*005a*/ 	.short	(.L_293 - .L_292)
.L_292:
        /*005c*/ 	.word	0x00000000
        /*0060*/ 	.short	0x0001
        /*0062*/ 	.short	0x0008
        /*0064*/ 	.byte	0x00, 0xf5, 0x21, 0x00


	//----- nvinfo : EIATTR_KPARAM_INFO
	.align		4
.L_293:
        /*0068*/ 	.byte	0x04, 0x17
        /*006a*/ 	.short	(.L_295 - .L_294)
.L_294:
        /*006c*/ 	.word	0x00000000
        /*0070*/ 	.short	0x0000
        /*0072*/ 	.short	0x0000
        /*0074*/ 	.byte	0x00, 0xf5, 0x21, 0x00


	//----- nvinfo : EIATTR_SPARSE_MMA_MASK
	.align		4
.L_295:
        /*0078*/ 	.byte	0x03, 0x50
        /*007a*/ 	.short	0x0000


	//----- nvinfo : EIATTR_MAXREG_COUNT
	.align		4
        /*007c*/ 	.byte	0x03, 0x1b
        /*007e*/ 	.short	0x00ff


	//----- nvinfo : EIATTR_MERCURY_ISA_VERSION
	.align		4
        /*0080*/ 	.byte	0x03, 0x5f
        /*0082*/ 	.short	0x0101


	//----- nvinfo : EIATTR_VRC_CTA_INIT_COUNT
	.align		4
        /*0084*/ 	.byte	0x02, 0x4a
	.zero		1
	.zero		1


	//----- nvinfo : EIATTR_EXIT_INSTR_OFFSETS
	.align		4
        /*0088*/ 	.byte	0x04, 0x1c
        /*008a*/ 	.short	(.L_297 - .L_296)


	//   ....[0]....
.L_296:
        /*008c*/ 	.word	0x00000570


	//----- nvinfo : EIATTR_CRS_STACK_SIZE
	.align		4
.L_297:
        /*0090*/ 	.byte	0x04, 0x1e
        /*0092*/ 	.short	(.L_299 - .L_298)
.L_298:
        /*0094*/ 	.word	0x00000000


	//----- nvinfo : EIATTR_CBANK_PARAM_SIZE
	.align		4
.L_299:
        /*0098*/ 	.byte	0x03, 0x19
        /*009a*/ 	.short	0x0038


	//----- nvinfo : EIATTR_PARAM_CBANK
	.align		4
        /*009c*/ 	.byte	0x04, 0x0a
        /*009e*/ 	.short	(.L_301 - .L_300)
	.align		4
.L_300:
        /*00a0*/ 	.word	index@(.nv.constant0._Z24executeFourthLayer_partBPdS_S_S_S_S_S_)
        /*00a4*/ 	.short	0x0380
        /*00a6*/ 	.short	0x0038


	//----- nvinfo : EIATTR_SW_WAR
	.align		4
.L_301:
        /*00a8*/ 	.byte	0x04, 0x36
        /*00aa*/ 	.short	(.L_303 - .L_302)
.L_302:
        /*00ac*/ 	.word	0x00000008
.L_303:


//--------------------- .nv.info._Z24executeFourthLayer_partAPdS_S_S_S_S_S_ --------------------------
	.section	.nv.info._Z24executeFourthLayer_partAPdS_S_S_S_S_S_,"",@"SHT_CUDA_INFO"
	.sectionflags	@""
	.align	4


	//----- nvinfo : EIATTR_CUDA_API_VERSION
	.align		4
        /*0000*/ 	.byte	0x04, 0x37
        /*0002*/ 	.short	(.L_305 - .L_304)
.L_304:
        /*0004*/ 	.word	0x00000082


	//----- nvinfo : EIATTR_KPARAM_INFO
	.align		4
.L_305:
        /*0008*/ 	.byte	0x04, 0x17
        /*000a*/ 	.short	(.L_307 - .L_306)
.L_306:
        /*000c*/ 	.word	0x00000000
        /*0010*/ 	.short	0x0006
        /*0012*/ 	.short	0x0030
        /*0014*/ 	.byte	0x00, 0xf5, 0x21, 0x00


	//----- nvinfo : EIATTR_KPARAM_INFO
	.align		4
.L_307:
        /*0018*/ 	.byte	0x04, 0x17
        /*001a*/ 	.short	(.L_309 - .L_308)
.L_308:
        /*001c*/ 	.word	0x00000000
        /*0020*/ 	.short	0x0005
        /*0022*/ 	.short	0x0028
        /*0024*/ 	.byte	0x00, 0xf5, 0x21, 0x00


	//----- nvinfo : EIATTR_KPARAM_INFO
	.align		4
.L_309:
        /*0028*/ 	.byte	0x04, 0x17
        /*002a*/ 	.short	(.L_311 - .L_310)
.L_310:
        /*002c*/ 	.word	0x00000000
        /*0030*/ 	.short	0x0004
        /*0032*/ 	.short	0x0020
        /*0034*/ 	.byte	0x00, 0xf5, 0x21, 0x00


	//----- nvinfo : EIATTR_KPARAM_INFO
	.align		4
.L_311:
        /*0038*/ 	.byte	0x04, 0x17
        /*003a*/ 	.short	(.L_313 - .L_312)
.L_312:
        /*003c*/ 	.word	0x00000000
        /*0040*/ 	.short	0x0003
        /*0042*/ 	.short	0x0018
        /*0044*/ 	.byte	0x00, 0xf5, 0x21, 0x00


	//----- nvinfo : EIATTR_KPARAM_INFO
	.align		4
.L_313:
        /*0048*/ 	.byte	0x04, 0x17
        /*004a*/ 	.short	(.L_315 - .L_314)
.L_314:
        /*004c*/ 	.word	0x00000000
        /*0050*/ 	.short	0x0002
        /*0052*/ 	.short	0x0010
        /*0054*/ 	.byte	0x00, 0xf5, 0x21, 0x00


	//----- nvinfo : EIATTR_KPARAM_INFO
	.align		4
.L_315:
        /*0058*/ 	.byte	0x04, 0x17
        /*005a*/ 	.short	(.L_317 - .L_316)
.L_316:
        /*005c*/ 	.word	0x00000000
        /*0060*/ 	.short	0x0001
        /*0062*/ 	.short	0x0008
        /*0064*/ 	.byte	0x00, 0xf5, 0x21, 0x00


	//----- nvinfo : EIATTR_KPARAM_INFO
	.align		4
.L_317:
        /*0068*/ 	.byte	0x04, 0x17
        /*006a*/ 	.short	(.L_319 - .L_318)
.L_318:
        /*006c*/ 	.word	0x00000000
        /*0070*/ 	.short	0x0000
        /*0072*/ 	.short	0x0000
        /*0074*/ 	.byte	0x00, 0xf5, 0x21, 0x00


	//----- nvinfo : EIATTR_SPARSE_MMA_MASK
	.align		4
.L_319:
        /*0078*/ 	.byte	0x03, 0x50
        /*007a*/ 	.short	0x0000


	//----- nvinfo : EIATTR_MAXREG_COUNT
	.align		4
        /*007c*/ 	.byte	0x03, 0x1b
        /*007e*/ 	.short	0x00ff


	//----- nvinfo : EIATTR_MERCURY_ISA_VERSION
	.align		4
        /*0080*/ 	.byte	0x03, 0x5f
        /*0082*/ 	.short	0x0101


	//----- nvinfo : EIATTR_VRC_CTA_INIT_COUNT
	.align		4
        /*0084*/ 	.byte	0x02, 0x4a
	.zero		1
	.zero		1


	//----- nvinfo : EIATTR_EXIT_INSTR_OFFSETS
	.align		4
        /*0088*/ 	.byte	0x04, 0x1c
        /*008a*/ 	.short	(.L_321 - .L_320)


	//   ....[0]....
.L_320:
        /*008c*/ 	.word	0x00000560


	//----- nvinfo : EIATTR_CRS_STACK_SIZE
	.align		4
.L_321:
        /*0090*/ 	.byte	0x04, 0x1e
        /*0092*/ 	.short	(.L_323 - .L_322)
.L_322:
        /*0094*/ 	.word	0x00000000


	//----- nvinfo : EIATTR_CBANK_PARAM_SIZE
	.align		4
.L_323:
        /*0098*/ 	.byte	0x03, 0x19
        /*009a*/ 	.short	0x0038


	//----- nvinfo : EIATTR_PARAM_CBANK
	.align		4
        /*009c*/ 	.byte	0x04, 0x0a
        /*009e*/ 	.short	(.L_325 - .L_324)
	.align		4
.L_324:
        /*00a0*/ 	.word	index@(.nv.constant0._Z24executeFourthLayer_partAPdS_S_S_S_S_S_)
        /*00a4*/ 	.short	0x0380
        /*00a6*/ 	.short	0x0038


	//----- nvinfo : EIATTR_SW_WAR
	.align		4
.L_325:
        /*00a8*/ 	.byte	0x04, 0x36
        /*00aa*/ 	.short	(.L_327 - .L_326)
.L_326:
        /*00ac*/ 	.word	0x00000008
.L_327:


//--------------------- .nv.info._Z23executeThirdLayer_partCPdS_S_S_S_S_S_ --------------------------
	.section	.nv.info._Z23executeThirdLayer_partCPdS_S_S_S_S_S_,"",@"SHT_CUDA_INFO"
	.sectionflags	@""
	.align	4


	//----- nvinfo : EIATTR_CUDA_API_VERSION
	.align		4
        /*0000*/ 	.byte	0x04, 0x37
        /*0002*/ 	.short	(.L_329 - .L_328)
.L_328:
        /*0004*/ 	.word	0x00000082


	//----- nvinfo : EIATTR_KPARAM_INFO
	.align		4
.L_329:
        /*0008*/ 	.byte	0x04, 0x17
        /*000a*/ 	.short	(.L_331 - .L_330)
.L_330:
        /*000c*/ 	.word	0x00000000
        /*0010*/ 	.short	0x0006
        /*0012*/ 	.short	0x0030
        /*0014*/ 	.byte	0x00, 0xf5, 0x21, 0x00


	//----- nvinfo : EIATTR_KPARAM_INFO
	.align		4
.L_331:
        /*0018*/ 	.byte	0x04, 0x17
        /*001a*/ 	.short	(.L_333 - .L_332)
.L_332:
        /*001c*/ 	.word	0x00000000
        /*0020*/ 	.short	0x0005
        /*0022*/ 	.short	0x0028
        /*0024*/ 	.byte	0x00, 0xf5, 0x21, 0x00


	//----- nvinfo : EIATTR_KPARAM_INFO
	.align		4
.L_333:
        /*0028*/ 	.byte	0x04, 0x17
        /*002a*/ 	.short	(.L_335 - .L_334)
.L_334:
        /*002c*/ 	.word	0x00000000
        /*0030*/ 	.short	0x0004
        /*0032*/ 	.short	0x0020
        /*0034*/ 	.byte	0x00, 0xf5, 0x21, 0x00


	//----- nvinfo : EIATTR_KPARAM_INFO
	.align		4
.L_335:
        /*0038*/ 	.byte	0x04, 0x17
        /*003a*/ 	.short	(.L_337 - .L_336)
.L_336:
        /*003c*/ 	.word	0x00000000
        /*0040*/ 	.short	0x0003
        /*0042*/ 	.short	0x0018
        /*0044*/ 	.byte	0x00, 0xf5, 0x21, 0x00


	//----- nvinfo : EIATTR_KPARAM_INFO
	.align		4
.L_337:
        /*0048*/ 	.byte	0x04, 0x17
        /*004a*/ 	.short	(.L_339 - .L_338)
.L_338:
        /*004c*/ 	.word	0x00000000
        /*0050*/ 	.short	0x0002
        /*0052*/ 	.short	0x0010
        /*0054*/ 	.byte	0x00, 0xf5, 0x21, 0x00


	//----- nvinfo : EIATTR_KPARAM_INFO
	.align		4
.L_339:
        /*0058*/ 	.byte	0x04, 0x17
        /*005a*/ 	.short	(.L_341 - .L_340)
.L_340:
        /*005c*/ 	.word	0x00000000
        /*0060*/ 	.short	0x0001
        /*0062*/ 	.short	0x0008
        /*0064*/ 	.byte	0x00, 0xf5, 0x21, 0x00


	//----- nvinfo : EIATTR_KPARAM_INFO
	.align		4
.L_341:
        /*0068*/ 	.byte	0x04, 0x17
        /*006a*/ 	.short	(.L_343 - .L_342)
.L_342:
        /*006c*/ 	.word	0x00000000
        /*0070*/ 	.short	0x0000
        /*0072*/ 	.short	0x0000
        /*0074*/ 	.byte	0x00, 0xf5, 0x21, 0x00


	//----- nvinfo : EIATTR_SPARSE_MMA_MASK
	.align		4
.L_343:
        /*0078*/ 	.byte	0x03, 0x50
        /*007a*/ 	.short	0x0000


	//----- nvinfo : EIATTR_MAXREG_COUNT
	.align		4
        /*007c*/ 	.byte	0x03, 0x1b
        /*007e*/ 	.short	0x00ff


	//----- nvinfo : EIATTR_MERCURY_ISA_VERSION
	.align		4
        /*0080*/ 	.byte	0x03, 0x5f
        /*0082*/ 	.short	0x0101


	//----- nvinfo : EIATTR_VRC_CTA_INIT_COUNT
	.align		4
        /*0084*/ 	.byte	0x02, 0x4a
	.zero		1
	.zero		1


	//----- nvinfo : EIATTR_EXIT_INSTR_OFFSETS
	.align		4
        /*0088*/ 	.byte	0x04, 0x1c
        /*008a*/ 	.short	(.L_345 - .L_344)


	//   ....[0]....
.L_344:
        /*008c*/ 	.word	0x00000990


	//----- nvinfo : EIATTR_CRS_STACK_SIZE
	.align		4
.L_345:
        /*0090*/ 	.byte	0x04, 0x1e
        /*0092*/ 	.short	(.L_347 - .L_346)
.L_346:
        /*0094*/ 	.word	0x00000000


	//----- nvinfo : EIATTR_CBANK_PARAM_SIZE
	.align		4
.L_347:
        /*0098*/ 	.byte	0x03, 0x19
        /*009a*/ 	.short	0x0038


	//----- nvinfo : EIATTR_PARAM_CBANK
	.align		4
        /*009c*/ 	.byte	0x04, 0x0a
        /*009e*/ 	.short	(.L_349 - .L_348)
	.align		4
.L_348:
        /*00a0*/ 	.word	index@(.nv.constant0._Z23executeThirdLayer_partCPdS_S_S_S_S_S_)
        /*00a4*/ 	.short	0x0380
        /*00a6*/ 	.short	0x0038


	//----- nvinfo : EIATTR_SW_WAR
	.align		4
.L_349:
        /*00a8*/ 	.byte	0x04, 0x36
        /*00aa*/ 	.short	(.L_351 - .L_350)
.L_350:
        /*00ac*/ 	.word	0x00000008
.L_351:


//--------------------- .nv.info._Z23executeThirdLayer_partBPdS_S_S_S_S_S_ --------------------------
	.section	.nv.info._Z23executeThirdLayer_partBPdS_S_S_S_S_S_,"",@"SHT_CUDA_INFO"
	.sectionflags	@""
	.align	4


	//----- nvinfo : EIATTR_CUDA_API_VERSION
	.align		4
        /*0000*/ 	.byte	0x04, 0x37
        /*0002*/ 	.short	(.L_353 - .L_352)
.L_352:
        /*0004*/ 	.word	0x00000082


	//----- nvinfo : EIATTR_KPARAM_INFO
	.align		4
.L_353:
        /*0008*/ 	.byte	0x04, 0x17
        /*000a*/ 	.short	(.L_355 - .L_354)
.L_354:
        /*000c*/ 	.word	0x00000000
        /*0010*/ 	.short	0x0006
        /*0012*/ 	.short	0x0030
        /*0014*/ 	.byte	0x00, 0xf5, 0x21, 0x00


	//----- nvinfo : EIATTR_KPARAM_INFO
	.align		4
.L_355:
        /*0018*/ 	.byte	0x04, 0x17
        /*001a*/ 	.short	(.L_357 - .L_356)
.L_356:
        /*001c*/ 	.word	0x00000000
        /*0020*/ 	.short	0x0005
        /*0022*/ 	.short	0x0028
        /*0024*/ 	.byte	0x00, 0xf5, 0x21, 0x00


	//----- nvinfo : EIATTR_KPARAM_INFO
	.align		4
.L_357:
        /*0028*/ 	.byte	0x04, 0x17
        /*002a*/ 	.short	(.L_359 - .L_358)
.L_358:
        /*002c*/ 	.word	0x00000000
        /*0030*/ 	.short	0x0004
        /*0032*/ 	.short	0x0020
        /*0034*/ 	.byte	0x00, 0xf5, 0x21, 0x00


	//----- nvinfo : EIATTR_KPARAM_INFO
	.align		4
.L_359:
        /*0038*/ 	.byte	0x04, 0x17
        /*003a*/ 	.short	(.L_361 - .L_360)
.L_360:
        /*003c*/ 	.word	0x00000000
        /*0040*/ 	.short	0x0003
        /*0042*/ 	.short	0x0018
        /*0044*/ 	.byte	0x00, 0xf5, 0x21, 0x00


	//----- nvinfo : EIATTR_KPARAM_INFO
	.align		4
.L_361:
        /*0048*/ 	.byte	0x04, 0x17
        /*004a*/ 	.short	(.L_363 - .L_362)
.L_362:
        /*004c*/ 	.word	0x00000000
        /*0050*/ 	.short	0x0002
        /*0052*/ 	.short	0x0010
        /*0054*/ 	.byte	0x00, 0xf5, 0x21, 0x00


	//----- nvinfo : EIATTR_KPARAM_INFO
	.align		4
.L_363:
        /*0058*/ 	.byte	0x04, 0x17
        /*005a*/ 	.short	(.L_365 - .L_364)
.L_364:
        /*005c*/ 	.word	0x00000000
        /*0060*/ 	.short	0x0001
        /*0062*/ 	.short	0x0008
        /*0064*/ 	.byte	0x00, 0xf5, 0x21, 0x00


	//----- nvinfo : EIATTR_KPARAM_INFO
	.align		4
.L_365:
        /*0068*/ 	.byte	0x04, 0x17
        /*006a*/ 	.short	(.L_367 - .L_366)
.L_366:
        /*006c*/ 	.word	0x00000000
        /*0070*/ 	.short	0x0000
        /*0072*/ 	.short	0x0000
        /*0074*/ 	.byte	0x00, 0xf5, 0x21, 0x00


	//----- nvinfo : EIATTR_SPARSE_MMA_MASK
	.align		4
.L_367:
        /*0078*/ 	.byte	0x03, 0x50
        /*007a*/ 	.short	0x0000


	//----- nvinfo : EIATTR_MAXREG_COUNT
	.align		4
        /*007c*/ 	.byte	0x03, 0x1b
        /*007e*/ 	.short	0x00ff


	//----- nvinfo : EIATTR_MERCURY_ISA_VERSION
	.align		4
        /*0080*/ 	.byte	0x03, 0x5f
        /*0082*/ 	.short	0x0101


	//----- nvinfo : EIATTR_VRC_CTA_INIT_COUNT
	.align		4
        /*0084*/ 	.byte	0x02, 0x4a
	.zero		1
	.zero		1


	//----- nvinfo : EIATTR_EXIT_INSTR_OFFSETS
	.align		4
        /*0088*/ 	.byte	0x04, 0x1c
        /*008a*/ 	.short	(.L_369 - .L_368)


	//   ....[0]....
.L_368:
        /*008c*/ 	.word	0x000009a0


	//----- nvinfo : EIATTR_CRS_STACK_SIZE
	.align		4
.L_369:
        /*0090*/ 	.byte	0x04, 0x1e
        /*0092*/ 	.short	(.L_371 - .L_370)
.L_370:
        /*0094*/ 	.word	0x00000000


	//----- nvinfo : EIATTR_CBANK_PARAM_SIZE
	.align		4
.L_371:
        /*0098*/ 	.byte	0x03, 0x19
        /*009a*/ 	.short	0x0038


	//----- nvinfo : EIATTR_PARAM_CBANK
	.align		4
        /*009c*/ 	.byte	0x04, 0x0a
        /*009e*/ 	.short	(.L_373 - .L_372)
	.align		4
.L_372:
        /*00a0*/ 	.word	index@(.nv.constant0._Z23executeThirdLayer_partBPdS_S_S_S_S_S_)
        /*00a4*/ 	.short	0x0380
        /*00a6*/ 	.short	0x0038


	//----- nvinfo : EIATTR_SW_WAR
	.align		4
.L_373:
        /*00a8*/ 	.byte	0x04, 0x36
        /*00aa*/ 	.short	(.L_375 - .L_374)
.L_374:
        /*00ac*/ 	.word	0x00000008
.L_375:


//--------------------- .nv.info._Z23executeThirdLayer_partAPdS_S_S_S_S_S_ --------------------------
	.section	.nv.info._Z23executeThirdLayer_partAPdS_S_S_S_S_S_,"",@"SHT_CUDA_INFO"
	.sectionflags	@""
	.align	4


	//----- nvinfo : EIATTR_CUDA_API_VERSION
	.align		4
        /*0000*/ 	.byte	0x04, 0x37
        /*0002*/ 	.short	(.L_377 - .L_376)
.L_376:
        /*0004*/ 	.word	0x00000082


	//----- nvinfo : EIATTR_KPARAM_INFO
	.align		4
.L_377:
        /*0008*/ 	.byte	0x04, 0x17
        /*000a*/ 	.short	(.L_379 - .L_378)
.L_378:
        /*000c*/ 	.word	0x00000000
        /*0010*/ 	.short	0x0006
        /*0012*/ 	.short	0x0030
        /*0014*/ 	.byte	0x00, 0xf5, 0x21, 0x00


	//----- nvinfo : EIATTR_KPARAM_INFO
	.align		4
.L_379:
        /*0018*/ 	.byte	0x04, 0x17
        /*001a*/ 	.short	(.L_381 - .L_380)
.L_380:
        /*001c*/ 	.word	0x00000000
        /*0020*/ 	.short	0x0005
        /*0022*/ 	.short	0x0028
        /*0024*/ 	.byte	0x00, 0xf5, 0x21, 0x00


	//----- nvinfo : EIATTR_KPARAM_INFO
	.align		4
.L_381:
        /*0028*/ 	.byte	0x04, 0x17
        /*002a*/ 	.short	(.L_383 - .L_382)
.L_382:
        /*002c*/ 	.word	0x00000000
        /*0030*/ 	.short	0x0004
        /*0032*/ 	.short	0x0020
        /*0034*/ 	.byte	0x00, 0xf5, 0x21, 0x00


	//----- nvinfo : EIATTR_KPARAM_INFO
	.align		4
.L_383:
        /*0038*/ 	.byte	0x04, 0x17
        /*003a*/ 	.short	(.L_385 - .L_384)
.L_384:
        /*003c*/ 	.word	0x00000000
        /*0040*/ 	.short	0x0003
        /*0042*/ 	.short	0x0018
        /*0044*/ 	.byte	0x00, 0xf5, 0x21, 0x00


	//----- nvinfo : EIATTR_KPARAM_INFO
	.align		4
.L_385:
        /*0048*/ 	.byte	0x04, 0x17
        /*004a*/ 	.short	(.L_387 - .L_386)
.L_386:
        /*004c*/ 	.word	0x00000000
        /*0050*/ 	.short	0x0002
        /*0052*/ 	.short	0x0010
        /*0054*/ 	.byte	0x00, 0xf5, 0x21, 0x00


	//----- nvinfo : EIATTR_KPARAM_INFO
	.align		4
.L_387:
        /*0058*/ 	.byte	0x04, 0x17
        /*005a*/ 	.short	(.L_389 - .L_388)
.L_388:
        /*005c*/ 	.word	0x00000000
        /*0060*/ 	.short	0x0001
        /*0062*/ 	.short	0x0008
        /*0064*/ 	.byte	0x00, 0xf5, 0x21, 0x00


	//----- nvinfo : EIATTR_KPARAM_INFO
	.align		4
.L_389:
        /*0068*/ 	.byte	0x04, 0x17
        /*006a*/ 	.short	(.L_391 - .L_390)
.L_390:
        /*006c*/ 	.word	0x00000000
        /*0070*/ 	.short	0x0000
        /*0072*/ 	.short	0x0000
        /*0074*/ 	.byte	0x00, 0xf5, 0x21, 0x00


	//----- nvinfo : EIATTR_SPARSE_MMA_MASK
	.align		4
.L_391:
        /*0078*/ 	.byte	0x03, 0x50
        /*007a*/ 	.short	0x0000


	//----- nvinfo : EIATTR_MAXREG_COUNT
	.align		4
        /*007c*/ 	.byte	0x03, 0x1b
        /*007e*/ 	.short	0x00ff


	//----- nvinfo : EIATTR_MERCURY_ISA_VERSION
	.align		4
        /*0080*/ 	.byte	0x03, 0x5f
        /*0082*/ 	.short	0x0101


	//----- nvinfo : EIATTR_VRC_CTA_INIT_COUNT
	.align		4
        /*0084*/ 	.byte	0x02, 0x4a
	.zero		1
	.zero		1


	//----- nvinfo : EIATTR_EXIT_INSTR_OFFSETS
	.align		4
        /*0088*/ 	.byte	0x04, 0x1c
        /*008a*/ 	.short	(.L_393 - .L_392)


	//   ....[0]....
.L_392:
        /*008c*/ 	.word	0x000009c0


	//----- nvinfo : EIATTR_CRS_STACK_SIZE
	.align		4
.L_393:
        /*0090*/ 	.byte	0x04, 0x1e
        /*0092*/ 	.short	(.L_395 - .L_394)
.L_394:
        /*0094*/ 	.word	0x00000000


	//----- nvinfo : EIATTR_CBANK_PARAM_SIZE
	.align		4
.L_395:
        /*0098*/ 	.byte	0x03, 0x19
        /*009a*/ 	.short	0x0038


	//----- nvinfo : EIATTR_PARAM_CBANK
	.align		4
        /*009c*/ 	.byte	0x04, 0x0a
        /*009e*/ 	.short	(.L_397 - .L_396)
	.align		4
.L_396:
        /*00a0*/ 	.word	index@(.nv.constant0._Z23executeThirdLayer_partAPdS_S_S_S_S_S_)
        /*00a4*/ 	.short	0x0380
        /*00a6*/ 	.short	0x0038


	//----- nvinfo : EIATTR_SW_WAR
	.align		4
.L_397:
        /*00a8*/ 	.byte	0x04, 0x36
        /*00aa*/ 	.short	(.L_399 - .L_398)
.L_398:
        /*00ac*/ 	.word	0x00000008
.L_399:


//--------------------- .nv.info._Z24executeSecondLayer_partCPdS_S_S_S_S_S_ --------------------------
	.section	.nv.info._Z24executeSecondLayer_partCPdS_S_S_S_S_S_,"",@"SHT_CUDA_INFO"
	.sectionflags	@""
	.align	4


	//----- nvinfo : EIATTR_CUDA_API_VERSION
	.align		4
        /*0000*/ 	.byte	0x04, 0x37
        /*0002*/ 	.short	(.L_401 - .L_400)
.L_400:
        /*0004*/ 	.word	0x00000082


	//----- nvinfo : EIATTR_KPARAM_INFO
	.align		4
.L_401:
        /*0008*/ 	.byte	0x04, 0x17
        /*000a*/ 	.short	(.L_403 - .L_402)
.L_402:
        /*000c*/ 	.word	0x00000000
        /*0010*/ 	.short	0x0006
        /*0012*/ 	.short	0x0030
        /*0014*/ 	.byte	0x00, 0xf5, 0x21, 0x00


	//----- nvinfo : EIATTR_KPARAM_INFO
	.align		4
.L_403:
        /*0018*/ 	.byte	0x04, 0x17
        /*001a*/ 	.short	(.L_405 - .L_404)
.L_404:
        /*001c*/ 	.word	0x00000000
        /*0020*/ 	.short	0x0005
        /*0022*/ 	.short	0x0028
        /*0024*/ 	.byte	0x00, 0xf5, 0x21, 0x00


	//----- nvinfo : EIATTR_KPARAM_INFO
	.align		4
.L_405:
        /*0028*/ 	.byte	0x04, 0x17
        /*002a*/ 	.short	(.L_407 - .L_406)
.L_406:
        /*002c*/ 	.word	0x00000000
        /*0030*/ 	.short	0x0004
        /*0032*/ 	.short	0x0020
        /*0034*/ 	.byte	0x00, 0xf5, 0x21, 0x00


	//----- nvinfo : EIATTR_KPARAM_INFO
	.align		4
.L_407:
        /*0038*/ 	.byte	0x04, 0x17
        /*003a*/ 	.short	(.L_409 - .L_408)
.L_408:
        /*003c*/ 	.word	0x00000000
        /*0040*/ 	.short	0x0003
        /*0042*/ 	.short	0x0018
        /*0044*/ 	.byte	0x00, 0xf5, 0x21, 0x00


	//----- nvinfo : EIATTR_KPARAM_INFO
	.align		4
.L_409:
        /*0048*/ 	.byte	0x04, 0x17
        /*004a*/ 	.short	(.L_411 - .L_410)
.L_410:
        /*004c*/ 	.word	0x00000000
        /*0050*/ 	.short	0x0002
        /*0052*/ 	.short	0x0010
        /*0054*/ 	.byte	0x00, 0xf5, 0x21, 0x00


	//----- nvinfo : EIATTR_KPARAM_INFO
	.align		4
.L_411:
        /*0058*/ 	.byte	0x04, 0x17
        /*005a*/ 	.short	(.L_413 - .L_412)
.L_412:
        /*005c*/ 	.word	0x00000000
        /*0060*/ 	.short	0x0001
        /*0062*/ 	.short	0x0008
        /*0064*/ 	.byte	0x00, 0xf5, 0x21, 0x00


	//----- nvinfo : EIATTR_KPARAM_INFO
	.align		4
.L_413:
        /*0068*/ 	.byte	0x04, 0x17
        /*006a*/ 	.short	(.L_415 - .L_414)
.L_414:
        /*006c*/ 	.word	0x00000000
        /*0070*/ 	.short	0x0000
        /*0072*/ 	.short	0x0000
        /*0074*/ 	.byte	0x00, 0xf5, 0x21, 0x00


	//----- nvinfo : EIATTR_SPARSE_MMA_MASK
	.align		4
.L_415:
        /*0078*/ 	.byte	0x03, 0x50
        /*007a*/ 	.short	0x0000


	//----- nvinfo : EIATTR_MAXREG_COUNT
	.align		4
        /*007c*/ 	.byte	0x03, 0x1b
        /*007e*/ 	.short	0x00ff


	//----- nvinfo : EIATTR_MERCURY_ISA_VERSION
	.align		4
        /*0080*/ 	.byte	0x03, 0x5f
        /*0082*/ 	.short	0x0101


	//----- nvinfo : EIATTR_VRC_CTA_INIT_COUNT
	.align		4
        /*0084*/ 	.byte	0x02, 0x4a
	.zero		1
	.zero		1


	//----- nvinfo : EIATTR_EXIT_INSTR_OFFSETS
	.align		4
        /*0088*/ 	.byte	0x04, 0x1c
        /*008a*/ 	.short	(.L_417 - .L_416)


	//   ....[0]....
.L_416:
        /*008c*/ 	.word	0x000005b0


	//----- nvinfo : EIATTR_CRS_STACK_SIZE
	.align		4
.L_417:
        /*0090*/ 	.byte	0x04, 0x1e
        /*0092*/ 	.short	(.L_419 - .L_418)
.L_418:
        /*0094*/ 	.word	0x00000000


	//----- nvinfo : EIATTR_CBANK_PARAM_SIZE
	.align		4
.L_419:
        /*0098*/ 	.byte	0x03, 0x19
        /*009a*/ 	.short	0x0038


	//----- nvinfo : EIATTR_PARAM_CBANK
	.align		4
        /*009c*/ 	.byte	0x04, 0x0a
        /*009e*/ 	.short	(.L_421 - .L_420)
	.align		4
.L_420:
        /*00a0*/ 	.word	index@(.nv.constant0._Z24executeSecondLayer_partCPdS_S_S_S_S_S_)
        /*00a4*/ 	.short	0x0380
        /*00a6*/ 	.short	0x0038


	//----- nvinfo : EIATTR_SW_WAR
	.align		4
.L_421:
        /*00a8*/ 	.byte	0x04, 0x36
        /*00aa*/ 	.short	(.L_423 - .L_422)
.L_422:
        /*00ac*/ 	.word	0x00000008
.L_423:


//--------------------- .nv.info._Z24executeSecondLayer_partBPdS_S_S_S_S_S_ --------------------------
	.section	.nv.info._Z24executeSecondLayer_partBPdS_S_S_S_S_S_,"",@"SHT_CUDA_INFO"
	.sectionflags	@""
	.align	4


	//----- nvinfo : EIATTR_CUDA_API_VERSION
	.align		4
        /*0000*/ 	.byte	0x04, 0x37
        /*0002*/ 	.short	(.L_425 - .L_424)
.L_424:
        /*0004*/ 	.word	0x00000082


	//----- nvinfo : EIATTR_KPARAM_INFO
	.align		4
.L_425:
        /*0008*/ 	.byte	0x04, 0x17
        /*000a*/ 	.short	(.L_427 - .L_426)
.L_426:
        /*000c*/ 	.word	0x00000000
        /*0010*/ 	.short	0x0006
        /*0012*/ 	.short	0x0030
        /*0014*/ 	.byte	0x00, 0xf5, 0x21, 0x00


	//----- nvinfo : EIATTR_KPARAM_INFO
	.align		4
.L_427:
        /*0018*/ 	.byte	0x04, 0x17
        /*001a*/ 	.short	(.L_429 - .L_428)
.L_428:
        /*001c*/ 	.word	0x00000000
        /*0020*/ 	.short	0x0005
        /*0022*/ 	.short	0x0028
        /*0024*/ 	.byte	0x00, 0xf5, 0x21, 0x00


	//----- nvinfo : EIATTR_KPARAM_INFO
	.align		4
.L_429:
        /*0028*/ 	.byte	0x04, 0x17
        /*002a*/ 	.short	(.L_431 - .L_430)
.L_430:
        /*002c*/ 	.word	0x00000000
        /*0030*/ 	.short	0x0004
        /*0032*/ 	.short	0x0020
        /*0034*/ 	.byte	0x00, 0xf5, 0x21, 0x00


	//----- nvinfo : EIATTR_KPARAM_INFO
	.align		4
.L_431:
        /*0038*/ 	.byte	0x04, 0x17
        /*003a*/ 	.short	(.L_433 - .L_432)
.L_432:
        /*003c*/ 	.word	0x00000000
        /*0040*/ 	.short	0x0003
        /*0042*/ 	.short	0x0018
        /*0044*/ 	.byte	0x00, 0xf5, 0x21, 0x00


	//----- nvinfo : EIATTR_KPARAM_INFO
	.align		4
.L_433:
        /*0048*/ 	.byte	0x04, 0x17
        /*004a*/ 	.short	(.L_435 - .L_434)
.L_434:
        /*004c*/ 	.word	0x00000000
        /*0050*/ 	.short	0x0002
        /*0052*/ 	.short	0x0010
        /*0054*/ 	.byte	0x00, 0xf5, 0x21, 0x00


	//----- nvinfo : EIATTR_KPARAM_INFO
	.align		4
.L_435:
        /*0058*/ 	.byte	0x04, 0x17
        /*005a*/ 	.short	(.L_437 - .L_436)
.L_436:
        /*005c*/ 	.word	0x00000000
        /*0060*/ 	.short	0x0001
        /*0062*/ 	.short	0x0008
        /*0064*/ 	.byte	0x00, 0xf5, 0x21, 0x00


	//----- nvinfo : EIATTR_KPARAM_INFO
	.align		4
.L_437:
        /*0068*/ 	.byte	0x04, 0x17
        /*006a*/ 	.short	(.L_439 - .L_438)
.L_438:
        /*006c*/ 	.word	0x00000000
        /*0070*/ 	.short	0x0000
        /*0072*/ 	.short	0x0000
        /*0074*/ 	.byte	0x00, 0xf5, 0x21, 0x00


	//----- nvinfo : EIATTR_SPARSE_MMA_MASK
	.align		4
.L_439:
        /*0078*/ 	.byte	0x03, 0x50
        /*007a*/ 	.short	0x0000


	//----- nvinfo : EIATTR_MAXREG_COUNT
	.align		4
        /*007c*/ 	.byte	0x03, 0x1b
        /*007e*/ 	.short	0x00ff


	//----- nvinfo : EIATTR_MERCURY_ISA_VERSION
	.align		4
        /*0080*/ 	.byte	0x03, 0x5f
        /*0082*/ 	.short	0x0101


	//----- nvinfo : EIATTR_VRC_CTA_INIT_COUNT
	.align		4
        /*0084*/ 	.byte	0x02, 0x4a
	.zero		1
	.zero		1


	//----- nvinfo : EIATTR_EXIT_INSTR_OFFSETS
	.align		4
        /*0088*/ 	.byte	0x04, 0x1c
        /*008a*/ 	.short	(.L_441 - .L_440)


	//   ....[0]....
.L_440:
        /*008c*/ 	.word	0x000005c0


	//----- nvinfo : EIATTR_CRS_STACK_SIZE
	.align		4
.L_441:
        /*0090*/ 	.byte	0x04, 0x1e
        /*0092*/ 	.short	(.L_443 - .L_442)
.L_442:
        /*0094*/ 	.word	0x00000000


	//----- nvinfo : EIATTR_CBANK_PARAM_SIZE
	.align		4
.L_443:
        /*0098*/ 	.byte	0x03, 0x19
        /*009a*/ 	.short	0x0038


	//----- nvinfo : EIATTR_PARAM_CBANK
	.align		4
        /*009c*/ 	.byte	0x04, 0x0a
        /*009e*/ 	.short	(.L_445 - .L_444)
	.align		4
.L_444:
        /*00a0*/ 	.word	index@(.nv.constant0._Z24executeSecondLayer_partBPdS_S_S_S_S_S_)
        /*00a4*/ 	.short	0x0380
        /*00a6*/ 	.short	0x0038


	//----- nvinfo : EIATTR_SW_WAR
	.align		4
.L_445:
        /*00a8*/ 	.byte	0x04, 0x36
        /*00aa*/ 	.short	(.L_447 - .L_446)
.L_446:
        /*00ac*/ 	.word	0x00000008
.L_447:


//--------------------- .nv.info._Z24executeSecondLayer_partAPdS_S_S_S_S_S_ --------------------------
	.section	.nv.info._Z24executeSecondLayer_partAPdS_S_S_S_S_S_,"",@"SHT_CUDA_INFO"
	.sectionflags	@""
	.align	4


	//----- nvinfo : EIATTR_CUDA_API_VERSION
	.align		4
        /*0000*/ 	.byte	0x04, 0x37
        /*0002*/ 	.short	(.L_449 - .L_448)
.L_448:
        /*0004*/ 	.word	0x00000082


	//----- nvinfo : EIATTR_KPARAM_INFO
	.align		4
.L_449:
        /*0008*/ 	.byte	0x04, 0x17
        /*000a*/ 	.short	(.L_451 - .L_450)
.L_450:
        /*000c*/ 	.word	0x00000000
        /*0010*/ 	.short	0x0006
        /*0012*/ 	.short	0x0030
        /*0014*/ 	.byte	0x00, 0xf5, 0x21, 0x00


	//----- nvinfo : EIATTR_KPARAM_INFO
	.align		4
.L_451:
        /*0018*/ 	.byte	0x04, 0x17
        /*001a*/ 	.short	(.L_453 - .L_452)
.L_452:
        /*001c*/ 	.word	0x00000000
        /*0020*/ 	.short	0x0005
        /*0022*/ 	.short	0x0028
        /*0024*/ 	.byte	0x00, 0xf5, 0x21, 0x00


	//----- nvinfo : EIATTR_KPARAM_INFO
	.align		4
.L_453:
        /*0028*/ 	.byte	0x04, 0x17
        /*002a*/ 	.short	(.L_455 - .L_454)
.L_454:
        /*002c*/ 	.word	0x00000000
        /*0030*/ 	.short	0x0004
        /*0032*/ 	.short	0x0020
        /*0034*/ 	.byte	0x00, 0xf5, 0x21, 0x00


	//----- nvinfo : EIATTR_KPARAM_INFO
	.align		4
.L_455:
        /*0038*/ 	.byte	0x04, 0x17
        /*003a*/ 	.short	(.L_457 - .L_456)
.L_456:
        /*003c*/ 	.word	0x00000000
        /*0040*/ 	.short	0x0003
        /*0042*/ 	.short	0x0018
        /*0044*/ 	.byte	0x00, 0xf5, 0x21, 0x00


	//----- nvinfo : EIATTR_KPARAM_INFO
	.align		4
.L_457:
        /*0048*/ 	.byte	0x04, 0x17
        /*004a*/ 	.short	(.L_459 - .L_458)
.L_458:
        /*004c*/ 	.word	0x00000000
        /*0050*/ 	.short	0x0002
        /*0052*/ 	.short	0x0010
        /*0054*/ 	.byte	0x00, 0xf5, 0x21, 0x00


	//----- nvinfo : EIATTR_KPARAM_INFO
	.align		4
.L_459:
        /*0058*/ 	.byte	0x04, 0x17
        /*005a*/ 	.short	(.L_461 - .L_460)
.L_460:
        /*005c*/ 	.word	0x00000000
        /*0060*/ 	.short	0x0001
        /*0062*/ 	.short	0x0008
        /*0064*/ 	.byte	0x00, 0xf5, 0x21, 0x00


	//----- nvinfo : EIATTR_KPARAM_INFO
	.align		4
.L_461:
        /*0068*/ 	.byte	0x04, 0x17
        /*006a*/ 	.short	(.L_463 - .L_462)
.L_462:
        /*006c*/ 	.word	0x00000000
        /*0070*/ 	.short	0x0000
        /*0072*/ 	.short	0x0000
        /*0074*/ 	.byte	0x00, 0xf5, 0x21, 0x00


	//----- nvinfo : EIATTR_SPARSE_MMA_MASK
	.align		4
.L_463:
        /*0078*/ 	.byte	0x03, 0x50
        /*007a*/ 	.short	0x0000


	//----- nvinfo : EIATTR_MAXREG_COUNT
	.align		4
        /*007c*/ 	.byte	0x03, 0x1b
        /*007e*/ 	.short	0x00ff


	//----- nvinfo : EIATTR_MERCURY_ISA_VERSION
	.align		4
        /*0080*/ 	.byte	0x03, 0x5f
        /*0082*/ 	.short	0x0101


	//----- nvinfo : EIATTR_VRC_CTA_INIT_COUNT
	.align		4
        /*0084*/ 	.byte	0x02, 0x4a
	.zero		1
	.zero		1


	//----- nvinfo : EIATTR_EXIT_INSTR_OFFSETS
	.align		4
        /*0088*/ 	.byte	0x04, 0x1c
        /*008a*/ 	.short	(.L_465 - .L_464)


	//   ....[0]....
.L_464:
        /*008c*/ 	.word	0x000005b0


	//----- nvinfo : EIATTR_CRS_STACK_SIZE
	.align		4
.L_465:
        /*0090*/ 	.byte	0x04, 0x1e
        /*0092*/ 	.short	(.L_467 - .L_466)
.L_466:
        /*0094*/ 	.word	0x00000000


	//----- nvinfo : EIATTR_CBANK_PARAM_SIZE
	.align		4
.L_467:
        /*0098*/ 	.byte	0x03, 0x19
        /*009a*/ 	.short	0x0038


	//----- nvinfo : EIATTR_PARAM_CBANK
	.align		4
        /*009c*/ 	.byte	0x04, 0x0a
        /*009e*/ 	.short	(.L_469 - .L_468)
	.align		4
.L_468:
        /*00a0*/ 	.word	index@(.nv.constant0._Z24executeSecondLayer_partAPdS_S_S_S_S_S_)
        /*00a4*/ 	.short	0x0380
        /*00a6*/ 	.short	0x0038


	//----- nvinfo : EIATTR_SW_WAR
	.align		4
.L_469:
        /*00a8*/ 	.byte	0x04, 0x36
        /*00aa*/ 	.short	(.L_471 - .L_470)
.L_470:
        /*00ac*/ 	.word	0x00000008
.L_471:


//--------------------- .nv.info._Z23executeFirstLayer_partCPdS_S_S_S_S_S_ --------------------------
	.section	.nv.info._Z23executeFirstLayer_partCPdS_S_S_S_S_S_,"",@"SHT_CUDA_INFO"
	.sectionflags	@""
	.align	4


	//----- nvinfo : EIATTR_CUDA_API_VERSION
	.align		4
        /*0000*/ 	.byte	0x04, 0x37
        /*0002*/ 	.short	(.L_473 - .L_472)
.L_472:
        /*0004*/ 	.word	0x00000082


	//----- nvinfo : EIATTR_KPARAM_INFO
	.align		4
.L_473:
        /*0008*/ 	.byte	0x04, 0x17
        /*000a*/ 	.short	(.L_475 - .L_474)
.L_474:
        /*000c*/ 	.word	0x00000000
        /*0010*/ 	.short	0x0006
        /*0012*/ 	.short	0x0030
        /*0014*/ 	.byte	0x00, 0xf5, 0x21, 0x00


	//----- nvinfo : EIATTR_KPARAM_INFO
	.align		4
.L_475:
        /*0018*/ 	.byte	0x04, 0x17
        /*001a*/ 	.short	(.L_477 - .L_476)
.L_476:
        /*001c*/ 	.word	0x00000000
        /*0020*/ 	.short	0x0005
        /*0022*/ 	.short	0x0028
        /*0024*/ 	.byte	0x00, 0xf5, 0x21, 0x00


	//----- nvinfo : EIATTR_KPARAM_INFO
	.align		4
.L_477:
        /*0028*/ 	.byte	0x04, 0x17
        /*002a*/ 	.short	(.L_479 - .L_478)
.L_478:
        /*002c*/ 	.word	0x00000000
        /*0030*/ 	.short	0x0004
        /*0032*/ 	.short	0x0020
        /*0034*/ 	.byte	0x00, 0xf5, 0x21, 0x00


	//----- nvinfo : EIATTR_KPARAM_INFO
	.align		4
.L_479:
        /*0038*/ 	.byte	0x04, 0x17
        /*003a*/ 	.short	(.L_481 - .L_480)
.L_480:
        /*003c*/ 	.word	0x00000000
        /*0040*/ 	.short	0x0003
        /*0042*/ 	.short	0x0018
        /*0044*/ 	.byte	0x00, 0xf5, 0x21, 0x00


	//----- nvinfo : EIATTR_KPARAM_INFO
	.align		4
.L_481:
        /*0048*/ 	.byte	0x04, 0x17
        /*004a*/ 	.short	(.L_483 - .L_482)
.L_482:
        /*004c*/ 	.word	0x00000000
        /*0050*/ 	.short	0x0002
        /*0052*/ 	.short	0x0010
        /*0054*/ 	.byte	0x00, 0xf5, 0x21, 0x00


	//----- nvinfo : EIATTR_KPARAM_INFO
	.align		4
.L_483:
        /*0058*/ 	.byte	0x04, 0x17
        /*005a*/ 	.short	(.L_485 - .L_484)
.L_484:
        /*005c*/ 	.word	0x00000000
        /*0060*/ 	.short	0x0001
        /*0062*/ 	.short	0x0008
        /*0064*/ 	.byte	0x00, 0xf5, 0x21, 0x00


	//----- nvinfo : EIATTR_KPARAM_INFO
	.align		4
.L_485:
        /*0068*/ 	.byte	0x04, 0x17
        /*006a*/ 	.short	(.L_487 - .L_486)
.L_486:
        /*006c*/ 	.word	0x00000000
        /*0070*/ 	.short	0x0000
        /*0072*/ 	.short	0x0000
        /*0074*/ 	.byte	0x00, 0xf5, 0x21, 0x00


	//----- nvinfo : EIATTR_SPARSE_MMA_MASK
	.align		4
.L_487:
        /*0078*/ 	.byte	0x03, 0x50
        /*007a*/ 	.short	0x0000


	//----- nvinfo : EIATTR_MAXREG_COUNT
	.align		4
        /*007c*/ 	.byte	0x03, 0x1b
        /*007e*/ 	.short	0x00ff


	//----- nvinfo : EIATTR_MERCURY_ISA_VERSION
	.align		4
        /*0080*/ 	.byte	0x03, 0x5f
        /*0082*/ 	.short	0x0101


	//----- nvinfo : EIATTR_VRC_CTA_INIT_COUNT
	.align		4
        /*0084*/ 	.byte	0x02, 0x4a
	.zero		1
	.zero		1


	//----- nvinfo : EIATTR_EXIT_INSTR_OFFSETS
	.align		4
        /*0088*/ 	.byte	0x04, 0x1c
        /*008a*/ 	.short	(.L_489 - .L_488)


	//   ....[0]....
.L_488:
        /*008c*/ 	.word	0x00000950


	//----- nvinfo : EIATTR_CRS_STACK_SIZE
	.align		4
.L_489:
        /*0090*/ 	.byte	0x04, 0x1e
        /*0092*/ 	.short	(.L_491 - .L_490)
.L_490:
        /*0094*/ 	.word	0x00000000


	//----- nvinfo : EIATTR_CBANK_PARAM_SIZE
	.align		4
.L_491:
        /*0098*/ 	.byte	0x03, 0x19
        /*009a*/ 	.short	0x0038


	//----- nvinfo : EIATTR_PARAM_CBANK
	.align		4
        /*009c*/ 	.byte	0x04, 0x0a
        /*009e*/ 	.short	(.L_493 - .L_492)
	.align		4
.L_492:
        /*00a0*/ 	.word	index@(.nv.constant0._Z23executeFirstLayer_partCPdS_S_S_S_S_S_)
        /*00a4*/ 	.short	0x0380
        /*00a6*/ 	.short	0x0038


	//----- nvinfo : EIATTR_SW_WAR
	.align		4
.L_493:
        /*00a8*/ 	.byte	0x04, 0x36
        /*00aa*/ 	.short	(.L_495 - .L_494)
.L_494:
        /*00ac*/ 	.word	0x00000008
.L_495:


//--------------------- .nv.info._Z23executeFirstLayer_partBPdS_S_S_S_S_S_ --------------------------
	.section	.nv.info._Z23executeFirstLayer_partBPdS_S_S_S_S_S_,"",@"SHT_CUDA_INFO"
	.sectionflags	@""
	.align	4


	//----- nvinfo : EIATTR_CUDA_API_VERSION
	.align		4
        /*0000*/ 	.byte	0x04, 0x37
        /*0002*/ 	.short	(.L_497 - .L_496)
.L_496:
        /*0004*/ 	.word	0x00000082


	//----- nvinfo : EIATTR_KPARAM_INFO
	.align		4
.L_497:
        /*0008*/ 	.byte	0x04, 0x17
        /*000a*/ 	.short	(.L_499 - .L_498)
.L_498:
        /*000c*/ 	.word	0x00000000
        /*0010*/ 	.short	0x0006
        /*0012*/ 	.short	0x0030
        /*0014*/ 	.byte	0x00, 0xf5, 0x21, 0x00


	//----- nvinfo : EIATTR_KPARAM_INFO
	.align		4
.L_499:
        /*0018*/ 	.byte	0x04, 0x17
        /*001a*/ 	.short	(.L_501 - .L_500)
.L_500:
        /*001c*/ 	.word	0x00000000
        /*0020*/ 	.short	0x0005
        /*0022*/ 	.short	0x0028
        /*0024*/ 	.byte	0x00, 0xf5, 0x21, 0x00


	//----- nvinfo : EIATTR_KPARAM_INFO
	.align		4
.L_501:
        /*0028*/ 	.byte	0x04, 0x17
        /*002a*/ 	.short	(.L_503 - .L_502)
.L_502:
        /*002c*/ 	.word	0x00000000
        /*0030*/ 	.short	0x0004
        /*0032*/ 	.short	0x0020
        /*0034*/ 	.byte	0x00, 0xf5, 0x21, 0x00


	//----- nvinfo : EIATTR_KPARAM_INFO
	.align		4
.L_503:
        /*0038*/ 	.byte	0x04, 0x17
        /*003a*/ 	.short	(.L_505 - .L_504)
.L_504:
        /*003c*/ 	.word	0x00000000
        /*0040*/ 	.short	0x0003
        /*0042*/ 	.short	0x0018
        /*0044*/ 	.byte	0x00, 0xf5, 0x21, 0x00


	//----- nvinfo : EIATTR_KPARAM_INFO
	.align		4
.L_505:
        /*0048*/ 	.byte	0x04, 0x17
        /*004a*/ 	.short	(.L_507 - .L_506)
.L_506:
        /*004c*/ 	.word	0x00000000
        /*0050*/ 	.short	0x0002
        /*0052*/ 	.short	0x0010
        /*0054*/ 	.byte	0x00, 0xf5, 0x21, 0x00


	//----- nvinfo : EIATTR_KPARAM_INFO
	.align		4
.L_507:
        /*0058*/ 	.byte	0x04, 0x17
        /*005a*/ 	.short	(.L_509 - .L_508)
.L_508:
        /*005c*/ 	.word	0x00000000
        /*0060*/ 	.short	0x0001
        /*0062*/ 	.short	0x0008
        /*0064*/ 	.byte	0x00, 0xf5, 0x21, 0x00


	//----- nvinfo : EIATTR_KPARAM_INFO
	.align		4
.L_509:
        /*0068*/ 	.byte	0x04, 0x17
        /*006a*/ 	.short	(.L_511 - .L_510)
.L_510:
        /*006c*/ 	.word	0x00000000
        /*0070*/ 	.short	0x0000
        /*0072*/ 	.short	0x0000
        /*0074*/ 	.byte	0x00, 0xf5, 0x21, 0x00


	//----- nvinfo : EIATTR_SPARSE_MMA_MASK
	.align		4
.L_511:
        /*0078*/ 	.byte	0x03, 0x50
        /*007a*/ 	.short	0x0000


	//----- nvinfo : EIATTR_MAXREG_COUNT
	.align		4
        /*007c*/ 	.byte	0x03, 0x1b
        /*007e*/ 	.short	0x00ff


	//----- nvinfo : EIATTR_MERCURY_ISA_VERSION
	.align		4
        /*0080*/ 	.byte	0x03, 0x5f
        /*0082*/ 	.short	0x0101


	//----- nvinfo : EIATTR_VRC_CTA_INIT_COUNT
	.align		4
        /*0084*/ 	.byte	0x02, 0x4a
	.zero		1
	.zero		1


	//----- nvinfo : EIATTR_EXIT_INSTR_OFFSETS
	.align		4
        /*0088*/ 	.byte	0x04, 0x1c
        /*008a*/ 	.short	(.L_513 - .L_512)


	//   ....[0]....
.L_512:
        /*008c*/ 	.word	0x00000970


	//----- nvinfo : EIATTR_CRS_STACK_SIZE
	.align		4
.L_513:
        /*0090*/ 	.byte	0x04, 0x1e
        /*0092*/ 	.short	(.L_515 - .L_514)
.L_514:
        /*0094*/ 	.word	0x00000000


	//----- nvinfo : EIATTR_CBANK_PARAM_SIZE
	.align		4
.L_515:
        /*0098*/ 	.byte	0x03, 0x19
        /*009a*/ 	.short	0x0038


	//----- nvinfo : EIATTR_PARAM_CBANK
	.align		4
        /*009c*/ 	.byte	0x04, 0x0a
        /*009e*/ 	.short	(.L_517 - .L_516)
	.align		4
.L_516:
        /*00a0*/ 	.word	index@(.nv.constant0._Z23executeFirstLayer_partBPdS_S_S_S_S_S_)
        /*00a4*/ 	.short	0x0380
        /*00a6*/ 	.short	0x0038


	//----- nvinfo : EIATTR_SW_WAR
	.align		4
.L_517:
        /*00a8*/ 	.byte	0x04, 0x36
        /*00aa*/ 	.short	(.L_519 - .L_518)
.L_518:
        /*00ac*/ 	.word	0x00000008
.L_519:


//--------------------- .nv.info._Z23executeFirstLayer_partAPdS_S_S_S_S_S_ --------------------------
	.section	.nv.info._Z23executeFirstLayer_partAPdS_S_S_S_S_S_,"",@"SHT_CUDA_INFO"
	.sectionflags	@""
	.align	4


	//----- nvinfo : EIATTR_CUDA_API_VERSION
	.align		4
        /*0000*/ 	.byte	0x04, 0x37
        /*0002*/ 	.short	(.L_521 - .L_520)
.L_520:
        /*0004*/ 	.word	0x00000082


	//----- nvinfo : EIATTR_KPARAM_INFO
	.align		4
.L_521:
        /*0008*/ 	.byte	0x04, 0x17
        /*000a*/ 	.short	(.L_523 - .L_522)
.L_522:
        /*000c*/ 	.word	0x00000000
        /*0010*/ 	.short	0x0006
        /*0012*/ 	.short	0x0030
        /*0014*/ 	.byte	0x00, 0xf5, 0x21, 0x00


	//----- nvinfo : EIATTR_KPARAM_INFO
	.align		4
.L_523:
        /*0018*/ 	.byte	0x04, 0x17
        /*001a*/ 	.short	(.L_525 - .L_524)
.L_524:
        /*001c*/ 	.word	0x00000000
        /*0020*/ 	.short	0x0005
        /*0022*/ 	.short	0x0028
        /*0024*/ 	.byte	0x00, 0xf5, 0x21, 0x00


	//----- nvinfo : EIATTR_KPARAM_INFO
	.align		4
.L_525:
        /*0028*/ 	.byte	0x04, 0x17
        /*002a*/ 	.short	(.L_527 - .L_526)
.L_526:
        /*002c*/ 	.word	0x00000000
        /*0030*/ 	.short	0x0004
        /*0032*/ 	.short	0x0020
        /*0034*/ 	.byte	0x00, 0xf5, 0x21, 0x00


	//----- nvinfo : EIATTR_KPARAM_INFO
	.align		4
.L_527:
        /*0038*/ 	.byte	0x04, 0x17
        /*003a*/ 	.short	(.L_529 - .L_528)
.L_528:
        /*003c*/ 	.word	0x00000000
        /*0040*/ 	.short	0x0003
        /*0042*/ 	.short	0x0018
        /*0044*/ 	.byte	0x00, 0xf5, 0x21, 0x00


	//----- nvinfo : EIATTR_KPARAM_INFO
	.align		4
.L_529:
        /*0048*/ 	.byte	0x04, 0x17
        /*004a*/ 	.short	(.L_531 - .L_530)
.L_530:
        /*004c*/ 	.word	0x00000000
        /*0050*/ 	.short	0x0002
        /*0052*/ 	.short	0x0010
        /*0054*/ 	.byte	0x00, 0xf5, 0x21, 0x00


	//----- nvinfo : EIATTR_KPARAM_INFO
	.align		4
.L_531:
        /*0058*/ 	.byte	0x04, 0x17
        /*005a*/ 	.short	(.L_533 - .L_532)
.L_532:
        /*005c*/ 	.word	0x00000000
        /*0060*/ 	.short	0x0001
        /*0062*/ 	.short	0x0008
        /*0064*/ 	.byte	0x00, 0xf5, 0x21, 0x00


	//----- nvinfo : EIATTR_KPARAM_INFO
	.align		4
.L_533:
        /*0068*/ 	.byte	0x04, 0x17
        /*006a*/ 	.short	(.L_535 - .L_534)
.L_534:
        /*006c*/ 	.word	0x00000000
        /*0070*/ 	.short	0x0000
        /*0072*/ 	.short	0x0000
        /*0074*/ 	.byte	0x00, 0xf5, 0x21, 0x00


	//----- nvinfo : EIATTR_SPARSE_MMA_MASK
	.align		4
.L_535:
        /*0078*/ 	.byte	0x03, 0x50
        /*007a*/ 	.short	0x0000


	//----- nvinfo : EIATTR_MAXREG_COUNT
	.align		4
        /*007c*/ 	.byte	0x03, 0x1b
        /*007e*/ 	.short	0x00ff


	//----- nvinfo : EIATTR_MERCURY_ISA_VERSION
	.align		4
        /*0080*/ 	.byte	0x03, 0x5f
        /*0082*/ 	.short	0x0101


	//----- nvinfo : EIATTR_VRC_CTA_INIT_COUNT
	.align		4
        /*0084*/ 	.byte	0x02, 0x4a
	.zero		1
	.zero		1


	//----- nvinfo : EIATTR_EXIT_INSTR_OFFSETS
	.align		4
        /*0088*/ 	.byte	0x04, 0x1c
        /*008a*/ 	.short	(.L_537 - .L_536)


	//   ....[0]....
.L_536:
        /*008c*/ 	.word	0x00000980


	//----- nvinfo : EIATTR_CRS_STACK_SIZE
	.align		4
.L_537:
        /*0090*/ 	.byte	0x04, 0x1e
        /*0092*/ 	.short	(.L_539 - .L_538)
.L_538:
        /*0094*/ 	.word	0x00000000


	//----- nvinfo : EIATTR_CBANK_PARAM_SIZE
	.align		4
.L_539:
        /*0098*/ 	.byte	0x03, 0x19
        /*009a*/ 	.short	0x0038


	//----- nvinfo : EIATTR_PARAM_CBANK
	.align		4
        /*009c*/ 	.byte	0x04, 0x0a
        /*009e*/ 	.short	(.L_541 - .L_540)
	.align		4
.L_540:
        /*00a0*/ 	.word	index@(.nv.constant0._Z23executeFirstLayer_partAPdS_S_S_S_S_S_)
        /*00a4*/ 	.short	0x0380
        /*00a6*/ 	.short	0x0038


	//----- nvinfo : EIATTR_SW_WAR
	.align		4
.L_541:
        /*00a8*/ 	.byte	0x04, 0x36
        /*00aa*/ 	.short	(.L_543 - .L_542)
.L_542:
        /*00ac*/ 	.word	0x00000008
.L_543:


//--------------------- .nv.callgraph             --------------------------
	.section	.nv.callgraph,"",@"SHT_CUDA_CALLGRAPH"
	.align	4
	.sectionentsize	8
	.align		4
        /*0000*/ 	.word	0x00000000
	.align		4
        /*0004*/ 	.word	0xffffffff
	.align		4
        /*0008*/ 	.word	0x00000000
	.align		4
        /*000c*/ 	.word	0xfffffffe
	.align		4
        /*0010*/ 	.word	0x00000000
	.align		4
        /*0014*/ 	.word	0xfffffffd
	.align		4
        /*0018*/ 	.word	0x00000000
	.align		4
        /*001c*/ 	.word	0xfffffffc


//--------------------- .text._Z23executeFifthLayer_partDPdS_S_S_S_S_S_ --------------------------
	.section	.text._Z23executeFifthLayer_partDPdS_S_S_S_S_S_,"ax",@progbits
	.align	128
        .global         _Z23executeFifthLayer_partDPdS_S_S_S_S_S_
        .type           _Z23executeFifthLayer_partDPdS_S_S_S_S_S_,@function
        .size           _Z23executeFifthLayer_partDPdS_S_S_S_S_S_,(.L_x_136 - _Z23executeFifthLayer_partDPdS_S_S_S_S_S_)
        .other          _Z23executeFifthLayer_partDPdS_S_S_S_S_S_,@"STO_CUDA_ENTRY STV_DEFAULT"
_Z23executeFifthLayer_partDPdS_S_S_S_S_S_:
.text._Z23executeFifthLayer_partDPdS_S_S_S_S_S_:
[----:B------:R-:W-:Y:S01]  /*0000*/  LDC R1, c[0x0][0x37c] ;  /* 0x0000df00ff017b82 */ /* 0x000fe20000000800 */
[----:B------:R-:W0:Y:S07]  /*0010*/  S2R R27, SR_TID.Y ;  /* 0x00000000001b7919 */ /* 0x000e2e0000002200 */
[----:B------:R-:W1:Y:S01]  /*0020*/  LDC.64 R18, c[0x0][0x388] ;  /* 0x0000e200ff127b82 */ /* 0x000e620000000a00 */
[----:B------:R-:W2:Y:S01]  /*0030*/  LDCU.64 UR6, c[0x0][0x380] ;  /* 0x00007000ff0677ac */ /* 0x000ea20008000a00 */
[----:B------:R-:W3:Y:S01]  /*0040*/  S2R R26, SR_TID.X ;  /* 0x00000000001a7919 */ /* 0x000ee20000002100 */
[----:B------:R-:W4:Y:S01]  /*0050*/  LDCU.64 UR4, c[0x0][0x358] ;  /* 0x00006b00ff0477ac */ /* 0x000f220008000a00 */
[----:B------:R-:W1:Y:S04]  /*0060*/  S2R R0, SR_CTAID.X ;  /* 0x0000000000007919 */ /* 0x000e680000002500 */
[----:B------:R-:W5:Y:S01]  /*0070*/  LDC.64 R22, c[0x0][0x398] ;  /* 0x0000e600ff167b82 */ /* 0x000f620000000a00 */
[----:B0-----:R-:W-:-:S04]  /*0080*/  IMAD.WIDE.U32 R2, R27, 0x8, RZ ;  /* 0x000000081b027825 */ /* 0x001fc800078e00ff */
[----:B---3--:R-:W-:-:S04]  /*0090*/  IMAD.WIDE.U32 R2, R26, 0x1c0, R2 ;  /* 0x000001c01a027825 */ /* 0x008fc800078e0002 */
[----:B-1----:R-:W-:Y:S01]  /*00a0*/  IMAD.WIDE.U32 R18, R0, 0x200, R18 ;  /* 0x0000020000127825 */ /* 0x002fe200078e0012 */
[----:B--2---:R-:W-:-:S04]  /*00b0*/  IADD3 R28, P0, PT, R2, UR6, RZ ;  /* 0x00000006021c7c10 */ /* 0x004fc8000ff1e0ff */
[----:B------:R-:W-:Y:S01]  /*00c0*/  IADD3.X R29, PT, PT, R3, UR7, RZ, P0, !PT ;  /* 0x00000007031d7c10 */ /* 0x000fe200087fe4ff */
[----:B----4-:R-:W2:Y:S04]  /*00d0*/  LDG.E.64 R16, desc[UR4][R18.64] ;  /* 0x0000000412107981 */ /* 0x010ea8000c1e1b00 */
[----:B------:R-:W2:Y:S04]  /*00e0*/  LDG.E.64 R4, desc[UR4][R28.64+0x3900] ;  /* 0x003900041c047981 */ /* 0x000ea8000c1e1b00 */
[----:B------:R-:W3:Y:S04]  /*00f0*/  LDG.E.64 R2, desc[UR4][R18.64+0x8] ;  /* 0x0000080412027981 */ /* 0x000ee8000c1e1b00 */
[----:B------:R-:W3:Y:S04]  /*0100*/  LDG.E.64 R6, desc[UR4][R28.64+0x9b00] ;  /* 0x009b00041c067981 */ /* 0x000ee8000c1e1b00 */
[----:B------:R-:W4:Y:S04]  /*0110*/  LDG.E.64 R8, desc[UR4][R18.64+0x10] ;  /* 0x0000100412087981 */ /* 0x000f28000c1e1b00 */
[----:B------:R-:W4:Y:S04]  /*0120*/  LDG.E.64 R10, desc[UR4][R28.64+0xfd00] ;  /* 0x00fd00041c0a7981 */ /* 0x000f28000c1e1b00 */
[----:B------:R-:W5:Y:S04]  /*0130*/  LDG.E.64 R12, desc[UR4][R18.64+0x18] ;  /* 0x00001804120c7981 */ /* 0x000f68000c1e1b00 */
[----:B------:R-:W5:Y:S01]  /*0140*/  LDG.E.64 R14, desc[UR4][R28.64+0x15f00] ;  /* 0x015f00041c0e7981 */ /* 0x000f62000c1e1b00 */
[----:B--2---:R-:W-:-:S03]  /*0150*/  DFMA R20, R4, R16, RZ ;  /* 0x000000100414722b */ /* 0x004fc600000000ff */
[----:B------:R-:W2:Y:S04]  /*0160*/  LDG.E.64 R4, desc[UR4][R18.64+0x20] ;  /* 0x0000200412047981 */ /* 0x000ea8000c1e1b00 */
[----:B------:R-:W2:Y:S01]  /*0170*/  LDG.E.64 R16, desc[UR4][R28.64+0x1c100] ;  /* 0x01c100041c107981 */ /* 0x000ea2000c1e1b00 */
[----:B---3--:R-:W-:-:S03]  /*0180*/  DFMA R20, R6, R2, R20 ;  /* 0x000000020614722b */ /* 0x008fc60000000014 */
[----:B------:R-:W3:Y:S04]  /*0190*/  LDG.E.64 R2, desc[UR4][R18.64+0x28] ;  /* 0x0000280412027981 */ /* 0x000ee8000c1e1b00 */
[----:B------:R-:W3:Y:S01]  /*01a0*/  LDG.E.64 R6, desc[UR4][R28.64+0x22300] ;  /* 0x022300041c067981 */ /* 0x000ee2000c1e1b00 */
[----:B----4-:R-:W-:-:S03]  /*01b0*/  DFMA R20, R10, R8, R20 ;  /* 0x000000080a14722b */ /* 0x010fc60000000014 */
[----:B------:R-:W4:Y:S04]  /*01c0*/  LDG.E.64 R8, desc[UR4][R18.64+0x30] ;  /* 0x0000300412087981 */ /* 0x000f28000c1e1b00 */
[----:B------:R-:W4:Y:S01]  /*01d0*/  LDG.E.64 R10, desc[UR4][R28.64+0x28500] ;  /* 0x028500041c0a7981 */ /* 0x000f22000c1e1b00 */
[----:B-----5:R-:W-:-:S03]  /*01e0*/  DFMA R20, R14, R12, R20 ;  /* 0x0000000c0e14722b */ /* 0x020fc60000000014 */
[----:B------:R-:W5:Y:S04]  /*01f0*/  LDG.E.64 R12, desc[UR4][R18.64+0x38] ;  /* 0x00003804120c7981 */ /* 0x000f68000c1e1b00 */
[----:B------:R-:W5:Y:S01]  /*0200*/  LDG.E.64 R14, desc[UR4][R28.64+0x2e700] ;  /* 0x02e700041c0e7981 */ /* 0x000f62000c1e1b00 */
[----:B--2---:R-:W-:-:S03]  /*0210*/  DFMA R20, R16, R4, R20 ;  /* 0x000000041014722b */ /* 0x004fc60000000014 */
        /* <DEDUP_REMOVED lines=155> */
[----:B------:R-:W-:-:S06]  /*0bd0*/  IMAD.WIDE.U32 R22, R0, 0x8, R22 ;  /* 0x0000000800167825 */ /* 0x000fcc00078e0016 */
[----:B------:R-:W5:Y:S01]  /*0be0*/  LDG.E.64 R22, desc[UR4][R22.64] ;  /* 0x0000000416167981 */ /* 0x000f62000c1e1b00 */
[----:B--2---:R-:W-:Y:S01]  /*0bf0*/  DFMA R16, R16, R4, R20 ;  /* 0x000000041010722b */ /* 0x004fe20000000014 */
[----:B------:R-:W0:Y:S02]  /*0c00*/  LDC.64 R4, c[0x0][0x3a0] ;  /* 0x0000e800ff047b82 */ /* 0x000e240000000a00 */
[----:B------:R-:W2:Y:S01]  /*0c10*/  LDG.E.64 R20, desc[UR4][R28.64+0x185700] ;  /* 0x185700041c147981 */ /* 0x000ea2000c1e1b00 */
[----:B0-----:R-:W-:-:S06]  /*0c20*/  IMAD.WIDE.U32 R4, R0, 0x8, R4 ;  /* 0x0000000800047825 */ /* 0x001fcc00078e0004 */
        /* <DEDUP_REMOVED lines=9> */
[----:B------:R-:W5:Y:S04]  /*0cc0*/  LDG.E.64 R16, desc[UR4][R28.64+0x17f500] ;  /* 0x17f500041c107981 */ /* 0x000f68000c1e1b00 */
[----:B------:R-:W5:Y:S01]  /*0cd0*/  LDG.E.64 R18, desc[UR4][R18.64+0x1f8] ;  /* 0x0001f80412127981 */ /* 0x000f62000c1e1b00 */
[----:B------:R-:W-:Y:S02]  /*0ce0*/  IMAD.MOV.U32 R24, RZ, RZ, 0x1 ;  /* 0x00000001ff187424 */ /* 0x000fe400078e00ff */
[----:B------:R-:W-:Y:S01]  /*0cf0*/  IMAD R27, R0, 0xc40, R27 ;  /* 0x00000c40001b7824 */ /* 0x000fe200078e021b */
[----:B------:R-:W-:Y:S01]  /*0d00*/  BSSY.RECONVERGENT B0, `(.L_x_0) ;  /* 0x0000017000007945 */ /* 0x000fe20003800200 */
[----:B--2---:R-:W0:Y:S01]  /*0d10*/  MUFU.RCP64H R25, R5 ;  /* 0x0000000500197308 */ /* 0x004e220000001800 */
[----:B---3--:R-:W-:-:S02]  /*0d20*/  DFMA R6, R6, R2, R12 ;  /* 0x000000020606722b */ /* 0x008fc4000000000c */
[----:B0-----:R-:W-:-:S06]  /*0d30*/  DFMA R2, -R4, R24, 1 ;  /* 0x3ff000000402742b */ /* 0x001fcc0000000118 */
[----:B----4-:R-:W-:Y:S02]  /*0d40*/  DFMA R6, R10, R8, R6 ;  /* 0x000000080a06722b */ /* 0x010fe40000000006 */
[----:B------:R-:W-:-:S06]  /*0d50*/  DFMA R2, R2, R2, R2 ;  /* 0x000000020202722b */ /* 0x000fcc0000000002 */
[----:B-----5:R-:W-:Y:S02]  /*0d60*/  DFMA R6, R16, R14, R6 ;  /* 0x0000000e1006722b */ /* 0x020fe40000000006 */
[----:B------:R-:W-:-:S06]  /*0d70*/  DFMA R2, R24, R2, R24 ;  /* 0x000000021802722b */ /* 0x000fcc0000000018 */
[----:B------:R-:W-:Y:S02]  /*0d80*/  DFMA R6, R20, R18, R6 ;  /* 0x000000121406722b */ /* 0x000fe40000000006 */
[----:B------:R-:W-:-:S06]  /*0d90*/  DFMA R8, -R4, R2, 1 ;  /* 0x3ff000000408742b */ /* 0x000fcc0000000102 */
[----:B------:R-:W-:Y:S02]  /*0da0*/  DADD R22, R6, -R22 ;  /* 0x0000000006167229 */ /* 0x000fe40000000816 */
[----:B------:R-:W-:-:S08]  /*0db0*/  DFMA R2, R2, R8, R2 ;  /* 0x000000080202722b */ /* 0x000fd00000000002 */
[----:B------:R-:W-:-:S08]  /*0dc0*/  DMUL R6, R22, R2 ;  /* 0x0000000216067228 */ /* 0x000fd00000000000 */
[----:B------:R-:W-:-:S08]  /*0dd0*/  DFMA R8, -R4, R6, R22 ;  /* 0x000000060408722b */ /* 0x000fd00000000116 */
[----:B------:R-:W-:Y:S01]  /*0de0*/  DFMA R2, R2, R8, R6 ;  /* 0x000000080202722b */ /* 0x000fe20000000006 */
[----:B------:R-:W-:-:S09]  /*0df0*/  FSETP.GEU.AND P1, PT, |R23|, 6.5827683646048100446e-37, PT ;  /* 0x036000001700780b */ /* 0x000fd20003f2e200 */
[----:B------:R-:W-:-:S05]  /*0e00*/  FFMA R6, RZ, R5, R3 ;  /* 0x00000005ff067223 */ /* 0x000fca0000000003 */
[----:B------:R-:W-:Y:S01]  /*0e10*/  FSETP.GT.AND P0, PT, |R6|, 1.469367938527859385e-39, PT ;  /* 0x001000000600780b */ /* 0x000fe20003f04200 */
[----:B------:R-:W-:-:S04]  /*0e20*/  IMAD R8, R26, 0x38, R27 ;  /* 0x000000381a087824 */ /* 0x000fc800078e021b */
[----:B------:R-:W-:-:S08]  /*0e30*/  VIADD R8, R8, 0x720 ;  /* 0x0000072008087836 */ /* 0x000fd00000000000 */
[----:B------:R-:W-:Y:S05]  /*0e40*/  @P0 BRA P1, `(.L_x_1) ;  /* 0x0000000000080947 */ /* 0x000fea0000800000 */
[----:B------:R-:W-:-:S07]  /*0e50*/  MOV R12, 0xe70 ;  /* 0x00000e70000c7802 */ /* 0x000fce0000000f00 */
[----:B------:R-:W-:Y:S05]  /*0e60*/  CALL.REL.NOINC `($__internal_0_$__cuda_sm20_div_rn_f64_full) ;  /* 0x0000000000487944 */ /* 0x000fea0003c00000 */
.L_x_1:
[----:B------:R-:W-:Y:S05]  /*0e70*/  BSYNC.RECONVERGENT B0 ;  /* 0x0000000000007941 */ /* 0x000fea0003800200 */
.L_x_0:
[----:B------:R-:W0:Y:S08]  /*0e80*/  LDC.64 R4, c[0x0][0x3a8] ;  /* 0x0000ea00ff047b82 */ /* 0x000e300000000a00 */
[----:B------:R-:W1:Y:S08]  /*0e90*/  LDC.64 R6, c[0x0][0x3b0] ;  /* 0x0000ec00ff067b82 */ /* 0x000e700000000a00 */
[----:B------:R-:W2:Y:S01]  /*0ea0*/  LDC.64 R10, c[0x0][0x390] ;  /* 0x0000e400ff0a7b82 */ /* 0x000ea20000000a00 */
[----:B0-----:R-:W-:-:S06]  /*0eb0*/  IMAD.WIDE.U32 R4, R0, 0x8, R4 ;  /* 0x0000000800047825 */ /* 0x001fcc00078e0004 */
[----:B------:R-:W3:Y:S01]  /*0ec0*/  LDG.E.64 R4, desc[UR4][R4.64] ;  /* 0x0000000404047981 */ /* 0x000ee2000c1e1b00 */
[----:B-1----:R-:W-:-:S06]  /*0ed0*/  IMAD.WIDE.U32 R6, R0, 0x8, R6 ;  /* 0x0000000800067825 */ /* 0x002fcc00078e0006 */
[----:B------:R-:W3:Y:S01]  /*0ee0*/  LDG.E.64 R6, desc[UR4][R6.64] ;  /* 0x0000000406067981 */ /* 0x000ee2000c1e1b00 */
[----:B--2---:R-:W-:Y:S01]  /*0ef0*/  IMAD.WIDE R8, R8, 0x8, R10 ;  /* 0x0000000808087825 */ /* 0x004fe200078e020a */
[----:B---3--:R-:W-:-:S08]  /*0f00*/  DFMA R2, R4, R2, R6 ;  /* 0x000000020402722b */ /* 0x008fd00000000006 */
[----:B------:R-:W-:-:S06]  /*0f10*/  DSETP.GEU.AND P0, PT, R2, RZ, PT ;  /* 0x000000ff0200722a */ /* 0x000fcc0003f0e000 */
[----:B------:R-:W-:Y:S02]  /*0f20*/  FSEL R2, R2, RZ, P0 ;  /* 0x000000ff02027208 */ /* 0x000fe40000000000 */
[----:B------:R-:W-:-:S06]  /*0f30*/  FSEL R3, R3, RZ, P0 ;  /* 0x000000ff03037208 */ /* 0x000fcc0000000000 */
[----:B------:R-:W-:-:S06]  /*0f40*/  DSETP.GT.AND P0, PT, R2, 6, PT ;  /* 0x401800000200742a */ /* 0x000fcc0003f04000 */
[----:B------:R-:W-:Y:S02]  /*0f50*/  FSEL R2, R2, RZ, !P0 ;  /* 0x000000ff02027208 */ /* 0x000fe40004000000 */
[----:B------:R-:W-:-:S05]  /*0f60*/  FSEL R3, R3, 2.375, !P0 ;  /* 0x4018000003037808 */ /* 0x000fca0004000000 */
[----:B------:R-:W-:Y:S01]  /*0f70*/  STG.E.64 desc[UR4][R8.64], R2 ;  /* 0x0000000208007986 */ /* 0x000fe2000c101b04 */
[----:B------:R-:W-:Y:S05]  /*0f80*/  EXIT ;  /* 0x000000000000794d */ /* 0x000fea0003800000 */
        .weak           $__internal_0_$__cuda_sm20_div_rn_f64_full
        .type           $__internal_0_$__cuda_sm20_div_rn_f64_full,@function
        .size           $__internal_0_$__cuda_sm20_div_rn_f64_full,(.L_x_136 - $__internal_0_$__cuda_sm20_div_rn_f64_full)
$__internal_0_$__cuda_sm20_div_rn_f64_full:
[C---:B------:R-:W-:Y:S01]  /*0f90*/  FSETP.GEU.AND P0, PT, |R5|.reuse, 1.469367938527859385e-39, PT ;  /* 0x001000000500780b */ /* 0x040fe20003f0e200 */
[----:B------:R-:W-:Y:S01]  /*0fa0*/  IMAD.MOV.U32 R7, RZ, RZ, R23 ;  /* 0x000000ffff077224 */ /* 0x000fe200078e0017 */
[----:B------:R-:W-:Y:S01]  /*0fb0*/  LOP3.LUT R2, R5, 0x800fffff, RZ, 0xc0, !PT ;  /* 0x800fffff05027812 */ /* 0x000fe200078ec0ff */
[----:B------:R-:W-:Y:S01]  /*0fc0*/  IMAD.MOV.U32 R10, RZ, RZ, 0x1 ;  /* 0x00000001ff0a7424 */ /* 0x000fe200078e00ff */
[----:B------:R-:W-:Y:S01]  /*0fd0*/  BSSY.RECONVERGENT B1, `(.L_x_2) ;  /* 0x0000056000017945 */ /* 0x000fe20003800200 */
[----:B------:R-:W-:Y:S01]  /*0fe0*/  IMAD.MOV.U32 R13, RZ, RZ, 0x1ca00000 ;  /* 0x1ca00000ff0d7424 */ /* 0x000fe200078e00ff */
[----:B------:R-:W-:Y:S01]  /*0ff0*/  LOP3.LUT R3, R2, 0x3ff00000, RZ, 0xfc, !PT ;  /* 0x3ff0000002037812 */ /* 0x000fe200078efcff */
[----:B------:R-:W-:Y:S01]  /*1000*/  IMAD.MOV.U32 R2, RZ, RZ, R4 ;  /* 0x000000ffff027224 */ /* 0x000fe200078e0004 */
[C---:B------:R-:W-:Y:S01]  /*1010*/  FSETP.GEU.AND P2, PT, |R7|.reuse, 1.469367938527859385e-39, PT ;  /* 0x001000000700780b */ /* 0x040fe20003f4e200 */
[----:B------:R-:W-:Y:S01]  /*1020*/  IMAD.MOV.U32 R6, RZ, RZ, R22 ;  /* 0x000000ffff067224 */ /* 0x000fe200078e0016 */
[----:B------:R-:W-:-:S03]  /*1030*/  LOP3.LUT R9, R7, 0x7ff00000, RZ, 0xc0, !PT ;  /* 0x7ff0000007097812 */ /* 0x000fc600078ec0ff */
[----:B------:R-:W-:-:S06]  /*1040*/  @!P0 DMUL R2, R4, 8.98846567431157953865e+307 ;  /* 0x7fe0000004028828 */ /* 0x000fcc0000000000 */
[----:B------:R-:W0:Y:S02]  /*1050*/  MUFU.RCP64H R11, R3 ;  /* 0x00000003000b7308 */ /* 0x000e240000001800 */
[----:B------:R-:W-:-:S04]  /*1060*/  @!P2 LOP3.LUT R18, R5, 0x7ff00000, RZ, 0xc0, !PT ;  /* 0x7ff000000512a812 */ /* 0x000fc800078ec0ff */
[----:B------:R-:W-:Y:S01]  /*1070*/  @!P2 ISETP.GE.U32.AND P3, PT, R9, R18, PT ;  /* 0x000000120900a20c */ /* 0x000fe20003f66070 */
[----:B------:R-:W-:Y:S01]  /*1080*/  @!P2 IMAD.MOV.U32 R18, RZ, RZ, RZ ;  /* 0x000000ffff12a224 */ /* 0x000fe200078e00ff */
[----:B0-----:R-:W-:-:S08]  /*1090*/  DFMA R14, R10, -R2, 1 ;  /* 0x3ff000000a0e742b */ /* 0x001fd00000000802 */
[----:B------:R-:W-:Y:S01]  /*10a0*/  DFMA R16, R14, R14, R14 ;  /* 0x0000000e0e10722b */ /* 0x000fe2000000000e */
[----:B------:R-:W-:Y:S02]  /*10b0*/  LOP3.LUT R14, R5, 0x7ff00000, RZ, 0xc0, !PT ;  /* 0x7ff00000050e7812 */ /* 0x000fe400078ec0ff */
[----:B------:R-:W-:Y:S02]  /*10c0*/  @!P2 SEL R15, R13, 0x63400000, !P3 ;  /* 0x634000000d0fa807 */ /* 0x000fe40005800000 */
[----:B------:R-:W-:-:S03]  /*10d0*/  ISETP.GE.U32.AND P1, PT, R9, R14, PT ;  /* 0x0000000e0900720c */ /* 0x000fc60003f26070 */
[----:B------:R-:W-:Y:S01]  /*10e0*/  DFMA R16, R10, R16, R10 ;  /* 0x000000100a10722b */ /* 0x000fe2000000000a */
[--C-:B------:R-:W-:Y:S01]  /*10f0*/  @!P2 LOP3.LUT R15, R15, 0x80000000, R7.reuse, 0xf8, !PT ;  /* 0x800000000f0fa812 */ /* 0x100fe200078ef807 */
[----:B------:R-:W-:Y:S01]  /*1100*/  IMAD.MOV.U32 R10, RZ, RZ, R6 ;  /* 0x000000ffff0a7224 */ /* 0x000fe200078e0006 */
[----:B------:R-:W-:Y:S02]  /*1110*/  SEL R11, R13, 0x63400000, !P1 ;  /* 0x634000000d0b7807 */ /* 0x000fe40004800000 */
[----:B------:R-:W-:Y:S02]  /*1120*/  @!P2 LOP3.LUT R19, R15, 0x100000, RZ, 0xfc, !PT ;  /* 0x001000000f13a812 */ /* 0x000fe400078efcff */
[----:B------:R-:W-:Y:S01]  /*1130*/  LOP3.LUT R11, R11, 0x800fffff, R7, 0xf8, !PT ;  /* 0x800fffff0b0b7812 */ /* 0x000fe200078ef807 */
[----:B------:R-:W-:-:S05]  /*1140*/  DFMA R20, R16, -R2, 1 ;  /* 0x3ff000001014742b */ /* 0x000fca0000000802 */
[----:B------:R-:W-:-:S03]  /*1150*/  @!P2 DFMA R10, R10, 2, -R18 ;  /* 0x400000000a0aa82b */ /* 0x000fc60000000812 */
[----:B------:R-:W-:Y:S01]  /*1160*/  DFMA R16, R16, R20, R16 ;  /* 0x000000141010722b */ /* 0x000fe20000000010 */
[----:B------:R-:W-:Y:S02]  /*1170*/  IMAD.MOV.U32 R21, RZ, RZ, R9 ;  /* 0x000000ffff157224 */ /* 0x000fe400078e0009 */
[----:B------:R-:W-:Y:S01]  /*1180*/  IMAD.MOV.U32 R20, RZ, RZ, R14 ;  /* 0x000000ffff147224 */ /* 0x000fe200078e000e */
[----:B------:R-:W-:-:S03]  /*1190*/  @!P0 LOP3.LUT R20, R3, 0x7ff00000, RZ, 0xc0, !PT ;  /* 0x7ff0000003148812 */ /* 0x000fc600078ec0ff */
[----:B------:R-:W-:Y:S01]  /*11a0*/  @!P2 LOP3.LUT R21, R11, 0x7ff00000, RZ, 0xc0, !PT ;  /* 0x7ff000000b15a812 */ /* 0x000fe200078ec0ff */
[----:B------:R-:W-:Y:S01]  /*11b0*/  DMUL R18, R16, R10 ;  /* 0x0000000a10127228 */ /* 0x000fe20000000000 */
[----:B------:R-:W-:-:S03]  /*11c0*/  VIADD R23, R20, 0xffffffff ;  /* 0xffffffff14177836 */ /* 0x000fc60000000000 */
[----:B------:R-:W-:-:S04]  /*11d0*/  VIADD R22, R21, 0xffffffff ;  /* 0xffffffff15167836 */ /* 0x000fc80000000000 */
[----:B------:R-:W-:Y:S01]  /*11e0*/  DFMA R14, R18, -R2, R10 ;  /* 0x80000002120e722b */ /* 0x000fe2000000000a */
[----:B------:R-:W-:-:S04]  /*11f0*/  ISETP.GT.U32.AND P0, PT, R22, 0x7feffffe, PT ;  /* 0x7feffffe1600780c */ /* 0x000fc80003f04070 */
[----:B------:R-:W-:-:S03]  /*1200*/  ISETP.GT.U32.OR P0, PT, R23, 0x7feffffe, P0 ;  /* 0x7feffffe1700780c */ /* 0x000fc60000704470 */
[----:B------:R-:W-:-:S10]  /*1210*/  DFMA R14, R16, R14, R18 ;  /* 0x0000000e100e722b */ /* 0x000fd40000000012 */
[----:B------:R-:W-:Y:S05]  /*1220*/  @P0 BRA `(.L_x_3) ;  /* 0x00000000006c0947 */ /* 0x000fea0003800000 */
[----:B------:R-:W-:-:S04]  /*1230*/  LOP3.LUT R16, R5, 0x7ff00000, RZ, 0xc0, !PT ;  /* 0x7ff0000005107812 */ /* 0x000fc800078ec0ff */
[CC--:B------:R-:W-:Y:S02]  /*1240*/  VIADDMNMX R6, R9.reuse, -R16.reuse, 0xb9600000, !PT ;  /* 0xb960000009067446 */ /* 0x0c0fe40007800910 */
[----:B------:R-:W-:Y:S02]  /*1250*/  ISETP.GE.U32.AND P0, PT, R9, R16, PT ;  /* 0x000000100900720c */ /* 0x000fe40003f06070 */
[----:B------:R-:W-:Y:S02]  /*1260*/  VIMNMX R6, PT, PT, R6, 0x46a00000, PT ;  /* 0x46a0000006067848 */ /* 0x000fe40003fe0100 */
[----:B------:R-:W-:-:S05]  /*1270*/  SEL R9, R13, 0x63400000, !P0 ;  /* 0x634000000d097807 */ /* 0x000fca0004000000 */
[----:B------:R-:W-:Y:S02]  /*1280*/  IMAD.IADD R9, R6, 0x1, -R9 ;  /* 0x0000000106097824 */ /* 0x000fe400078e0a09 */
[----:B------:R-:W-:Y:S02]  /*1290*/  IMAD.MOV.U32 R6, RZ, RZ, RZ ;  /* 0x000000ffff067224 */ /* 0x000fe400078e00ff */
[----:B------:R-:W-:-:S06]  /*12a0*/  VIADD R7, R9, 0x7fe00000 ;  /* 0x7fe0000009077836 */ /* 0x000fcc0000000000 */
[----:B------:R-:W-:-:S10]  /*12b0*/  DMUL R16, R14, R6 ;  /* 0x000000060e107228 */ /* 0x000fd40000000000 */
[----:B------:R-:W-:-:S13]  /*12c0*/  FSETP.GTU.AND P0, PT, |R17|, 1.469367938527859385e-39, PT ;  /* 0x001000001100780b */ /* 0x000fda0003f0c200 */
[----:B------:R-:W-:Y:S05]  /*12d0*/  @P0 BRA `(.L_x_4) ;  /* 0x0000000000940947 */ /* 0x000fea0003800000 */
[----:B------:R-:W-:Y:S01]  /*12e0*/  DFMA R2, R14, -R2, R10 ;  /* 0x800000020e02722b */ /* 0x000fe2000000000a */
[----:B------:R-:W-:-:S09]  /*12f0*/  IMAD.MOV.U32 R6, RZ, RZ, RZ ;  /* 0x000000ffff067224 */ /* 0x000fd200078e00ff */
[C---:B------:R-:W-:Y:S02]  /*1300*/  FSETP.NEU.AND P0, PT, R3.reuse, RZ, PT ;  /* 0x000000ff0300720b */ /* 0x040fe40003f0d000 */
[----:B------:R-:W-:-:S04]  /*1310*/  LOP3.LUT R5, R3, 0x80000000, R5, 0x48, !PT ;  /* 0x8000000003057812 */ /* 0x000fc800078e4805 */
[----:B------:R-:W-:-:S07]  /*1320*/  LOP3.LUT R7, R5, R7, RZ, 0xfc, !PT ;  /* 0x0000000705077212 */ /* 0x000fce00078efcff */
[----:B------:R-:W-:Y:S05]  /*1330*/  @!P0 BRA `(.L_x_4) ;  /* 0x00000000007c8947 */ /* 0x000fea0003800000 */
[----:B------:R-:W-:Y:S01]  /*1340*/  IMAD.MOV R3, RZ, RZ, -R9 ;  /* 0x000000ffff037224 */ /* 0x000fe200078e0a09 */
[----:B------:R-:W-:Y:S01]  /*1350*/  DMUL.RP R6, R14, R6 ;  /* 0x000000060e067228 */ /* 0x000fe20000008000 */
[----:B------:R-:W-:Y:S01]  /*1360*/  IMAD.MOV.U32 R2, RZ, RZ, RZ ;  /* 0x000000ffff027224 */ /* 0x000fe200078e00ff */
[----:B------:R-:W-:-:S05]  /*1370*/  IADD3 R9, PT, PT, -R9, -0x43300000, RZ ;  /* 0xbcd0000009097810 */ /* 0x000fca0007ffe1ff */
[----:B------:R-:W-:-:S03]  /*1380*/  DFMA R2, R16, -R2, R14 ;  /* 0x800000021002722b */ /* 0x000fc6000000000e */
[----:B------:R-:W-:-:S07]  /*1390*/  LOP3.LUT R5, R7, R5, RZ, 0x3c, !PT ;  /* 0x0000000507057212 */ /* 0x000fce00078e3cff */
[----:B------:R-:W-:-:S04]  /*13a0*/  FSETP.NEU.AND P0, PT, |R3|, R9, PT ;  /* 0x000000090300720b */ /* 0x000fc80003f0d200 */
[----:B------:R-:W-:Y:S02]  /*13b0*/  FSEL R16, R6, R16, !P0 ;  /* 0x0000001006107208 */ /* 0x000fe40004000000 */
[----:B------:R-:W-:Y:S01]  /*13c0*/  FSEL R17, R5, R17, !P0 ;  /* 0x0000001105117208 */ /* 0x000fe20004000000 */
[----:B------:R-:W-:Y:S06]  /*13d0*/  BRA `(.L_x_4) ;  /* 0x0000000000547947 */ /* 0x000fec0003800000 */
.L_x_3:
[----:B------:R-:W-:-:S14]  /*13e0*/  DSETP.NAN.AND P0, PT, R6, R6, PT ;  /* 0x000000060600722a */ /* 0x000fdc0003f08000 */
[----:B------:R-:W-:Y:S05]  /*13f0*/  @P0 BRA `(.L_x_5) ;  /* 0x0000000000440947 */ /* 0x000fea0003800000 */
[----:B------:R-:W-:-:S14]  /*1400*/  DSETP.NAN.AND P0, PT, R4, R4, PT ;  /* 0x000000040400722a */ /* 0x000fdc0003f08000 */
[----:B------:R-:W-:Y:S05]  /*1410*/  @P0 BRA `(.L_x_6) ;  /* 0x0000000000300947 */ /* 0x000fea0003800000 */
[----:B------:R-:W-:Y:S01]  /*1420*/  ISETP.NE.AND P0, PT, R21, R20, PT ;  /* 0x000000141500720c */ /* 0x000fe20003f05270 */
[----:B------:R-:W-:Y:S02]  /*1430*/  IMAD.MOV.U32 R16, RZ, RZ, 0x0 ;  /* 0x00000000ff107424 */ /* 0x000fe400078e00ff */
[----:B------:R-:W-:-:S10]  /*1440*/  IMAD.MOV.U32 R17, RZ, RZ, -0x80000 ;  /* 0xfff80000ff117424 */ /* 0x000fd400078e00ff */
[----:B------:R-:W-:Y:S05]  /*1450*/  @!P0 BRA `(.L_x_4) ;  /* 0x0000000000348947 */ /* 0x000fea0003800000 */
[----:B------:R-:W-:Y:S02]  /*1460*/  ISETP.NE.AND P0, PT, R21, 0x7ff00000, PT ;  /* 0x7ff000001500780c */ /* 0x000fe40003f05270 */
[----:B------:R-:W-:Y:S02]  /*1470*/  LOP3.LUT R17, R7, 0x80000000, R5, 0x48, !PT ;  /* 0x8000000007117812 */ /* 0x000fe400078e4805 */
[----:B------:R-:W-:-:S13]  /*1480*/  ISETP.EQ.OR P0, PT, R20, RZ, !P0 ;  /* 0x000000ff1400720c */ /* 0x000fda0004702670 */
[----:B------:R-:W-:Y:S01]  /*1490*/  @P0 LOP3.LUT R2, R17, 0x7ff00000, RZ, 0xfc, !PT ;  /* 0x7ff0000011020812 */ /* 0x000fe200078efcff */
[----:B------:R-:W-:Y:S02]  /*14a0*/  @!P0 IMAD.MOV.U32 R16, RZ, RZ, RZ ;  /* 0x000000ffff108224 */ /* 0x000fe400078e00ff */
[----:B------:R-:W-:Y:S02]  /*14b0*/  @P0 IMAD.MOV.U32 R16, RZ, RZ, RZ ;  /* 0x000000ffff100224 */ /* 0x000fe400078e00ff */
[----:B------:R-:W-:Y:S01]  /*14c0*/  @P0 IMAD.MOV.U32 R17, RZ, RZ, R2 ;  /* 0x000000ffff110224 */ /* 0x000fe200078e0002 */
[----:B------:R-:W-:Y:S06]  /*14d0*/  BRA `(.L_x_4) ;  /* 0x0000000000147947 */ /* 0x000fec0003800000 */
.L_x_6:
[----:B------:R-:W-:Y:S01]  /*14e0*/  LOP3.LUT R17, R5, 0x80000, RZ, 0xfc, !PT ;  /* 0x0008000005117812 */ /* 0x000fe200078efcff */
[----:B------:R-:W-:Y:S01]  /*14f0*/  IMAD.MOV.U32 R16, RZ, RZ, R4 ;  /* 0x000000ffff107224 */ /* 0x000fe200078e0004 */
[----:B------:R-:W-:Y:S06]  /*1500*/  BRA `(.L_x_4) ;  /* 0x0000000000087947 */ /* 0x000fec0003800000 */
.L_x_5:
[----:B------:R-:W-:Y:S01]  /*1510*/  LOP3.LUT R17, R7, 0x80000, RZ, 0xfc, !PT ;  /* 0x0008000007117812 */ /* 0x000fe200078efcff */
[----:B------:R-:W-:-:S07]  /*1520*/  IMAD.MOV.U32 R16, RZ, RZ, R6 ;  /* 0x000000ffff107224 */ /* 0x000fce00078e0006 */
.L_x_4:
[----:B------:R-:W-:Y:S05]  /*1530*/  BSYNC.RECONVERGENT B1 ;  /* 0x0000000000017941 */ /* 0x000fea0003800200 */
.L_x_2:
[----:B------:R-:W-:Y:S02]  /*1540*/  IMAD.MOV.U32 R13, RZ, RZ, 0x0 ;  /* 0x00000000ff0d7424 */ /* 0x000fe400078e00ff */
[----:B------:R-:W-:Y:S02]  /*1550*/  IMAD.MOV.U32 R2, RZ, RZ, R16 ;  /* 0x000000ffff027224 */ /* 0x000fe400078e0010 */
[----:B------:R-:W-:Y:S01]  /*1560*/  IMAD.MOV.U32 R3, RZ, RZ, R17 ;  /* 0x000000ffff037224 */ /* 0x000fe200078e0011 */
[----:B------:R-:W-:Y:S06]  /*1570*/  RET.REL.NODEC R12 `(_Z23executeFifthLayer_partDPdS_S_S_S_S_S_) ;  /* 0xffffffe80ca07950 */ /* 0x000fec0003c3ffff */
.L_x_7:
[----:B------:R-:W-:-:S00]  /*1580*/  BRA `(.L_x_7) ;  /* 0xfffffffc00fc7947 */ /* 0x000fc0000383ffff */
[----:B------:R-:W-:-:S00]  /*1590*/  NOP ;  /* 0x0000000000007918 */ /* 0x000fc00000000000 */
        /* <DEDUP_REMOVED lines=14> */
.L_x_136:


//--------------------- .text._Z23executeFifthLayer_partCPdS_S_S_S_S_S_ --------------------------
	.section	.text._Z23executeFifthLayer_partCPdS_S_S_S_S_S_,"ax",@progbits
	.align	128
        .global         _Z23executeFifthLayer_partCPdS_S_S_S_S_S_
        .type           _Z23executeFifthLayer_partCPdS_S_S_S_S_S_,@function
        .size           _Z23executeFifthLayer_partCPdS_S_S_S_S_S_,(.L_x_137 - _Z23executeFifthLayer_partCPdS_S_S_S_S_S_)
        .other          _Z23executeFifthLayer_partCPdS_S_S_S_S_S_,@"STO_CUDA_ENTRY STV_DEFAULT"
_Z23executeFifthLayer_partCPdS_S_S_S_S_S_:
.text._Z23executeFifthLayer_partCPdS_S_S_S_S_S_:
        /* <DEDUP_REMOVED lines=230> */
[----:B------:R-:W-:Y:S05]  /*0e60*/  CALL.REL.NOINC `($__internal_1_$__cuda_sm20_div_rn_f64_full) ;  /* 0x0000000000487944 */ /* 0x000fea0003c00000 */
.L_x_9:
[----:B------:R-:W-:Y:S05]  /*0e70*/  BSYNC.RECONVERGENT B0 ;  /* 0x0000000000007941 */ /* 0x000fea0003800200 */
.L_x_8:
        /* <DEDUP_REMOVED lines=17> */
        .weak           $__internal_1_$__cuda_sm20_div_rn_f64_full
        .type           $__internal_1_$__cuda_sm20_div_rn_f64_full,@function
        .size           $__internal_1_$__cuda_sm20_div_rn_f64_full,(.L_x_137 - $__internal_1_$__cuda_sm20_div_rn_f64_full)
$__internal_1_$__cuda_sm20_div_rn_f64_full:
        /* <DEDUP_REMOVED lines=69> */
.L_x_11:
        /* <DEDUP_REMOVED lines=16> */
.L_x_14:
[----:B------:R-:W-:Y:S01]  /*14e0*/  LOP3.LUT R17, R5, 0x80000, RZ, 0xfc, !PT ;  /* 0x0008000005117812 */ /* 0x000fe200078efcff */
[----:B------:R-:W-:Y:S01]  /*14f0*/  IMAD.MOV.U32 R16, RZ, RZ, R4 ;  /* 0x000000ffff107224 */ /* 0x000fe200078e0004 */
[----:B------:R-:W-:Y:S06]  /*1500*/  BRA `(.L_x_12) ;  /* 0x0000000000087947 */ /* 0x000fec0003800000 */
.L_x_13:
[----:B------:R-:W-:Y:S01]  /*1510*/  LOP3.LUT R17, R7, 0x80000, RZ, 0xfc, !PT ;  /* 0x0008000007117812 */ /* 0x000fe200078efcff */
[----:B------:R-:W-:-:S07]  /*1520*/  IMAD.MOV.U32 R16, RZ, RZ, R6 ;  /* 0x000000ffff107224 */ /* 0x000fce00078e0006 */
.L_x_12:
[----:B------:R-:W-:Y:S05]  /*1530*/  BSYNC.RECONVERGENT B1 ;  /* 0x0000000000017941 */ /* 0x000fea0003800200 */
.L_x_10:
[----:B------:R-:W-:Y:S02]  /*1540*/  IMAD.MOV.U32 R13, RZ, RZ, 0x0 ;  /* 0x00000000ff0d7424 */ /* 0x000fe400078e00ff */
[----:B------:R-:W-:Y:S02]  /*1550*/  IMAD.MOV.U32 R2, RZ, RZ, R16 ;  /* 0x000000ffff027224 */ /* 0x000fe400078e0010 */
[----:B------:R-:W-:Y:S01]  /*1560*/  IMAD.MOV.U32 R3, RZ, RZ, R17 ;  /* 0x000000ffff037224 */ /* 0x000fe200078e0011 */
[----:B------:R-:W-:Y:S06]  /*1570*/  RET.REL.NODEC R12 `(_Z23executeFifthLayer_partCPdS_S_S_S_S_S_) ;  /* 0xffffffe80ca07950 */ /* 0x000fec0003c3ffff */
.L_x_15:
        /* <DEDUP_REMOVED lines=16> */
.L_x_137:


//--------------------- .text._Z23executeFifthLayer_partBPdS_S_S_S_S_S_ --------------------------
	.section	.text._Z23executeFifthLayer_partBPdS_S_S_S_S_S_,"ax",@progbits
	.align	128
        .global         _Z23executeFifthLayer_partBPdS_S_S_S_S_S_
        .type           _Z23executeFifthLayer_partBPdS_S_S_S_S_S_,@function
        .size           _Z23executeFifthLayer_partBPdS_S_S_S_S_S_,(.L_x_138 - _Z23executeFifthLayer_partBPdS_S_S_S_S_S_)
        .other          _Z23executeFifthLayer_partBPdS_S_S_S_S_S_,@"STO_CUDA_ENTRY STV_DEFAULT"
_Z23executeFifthLayer_partBPdS_S_S_S_S_S_:
.text._Z23executeFifthLayer_partBPdS_S_S_S_S_S_:
        /* <DEDUP_REMOVED lines=230> */
[----:B------:R-:W-:Y:S05]  /*0e60*/  CALL.REL.NOINC `($__internal_2_$__cuda_sm20_div_rn_f64_full) ;  /* 0x0000000000487944 */ /* 0x000fea0003c00000 */
.L_x_17:
[----:B------:R-:W-:Y:S05]  /*0e70*/  BSYNC.RECONVERGENT B0 ;  /* 0x0000000000007941 */ /* 0x000fea0003800200 */
.L_x_16:
        /* <DEDUP_REMOVED lines=17> */
        .weak           $__internal_2_$__cuda_sm20_div_rn_f64_full
        .type           $__internal_2_$__cuda_sm20_div_rn_f64_full,@function
        .size           $__internal_2_$__cuda_sm20_div_rn_f64_full,(.L_x_138 - $__internal_2_$__cuda_sm20_div_rn_f64_full)
$__internal_2_$__cuda_sm20_div_rn_f64_full:
        /* <DEDUP_REMOVED lines=69> */
.L_x_19:
        /* <DEDUP_REMOVED lines=16> */
.L_x_22:
[----:B------:R-:W-:Y:S01]  /*14e0*/  LOP3.LUT R17, R5, 0x80000, RZ, 0xfc, !PT ;  /* 0x0008000005117812 */ /* 0x000fe200078efcff */
[----:B------:R-:W-:Y:S01]  /*14f0*/  IMAD.MOV.U32 R16, RZ, RZ, R4 ;  /* 0x000000ffff107224 */ /* 0x000fe200078e0004 */
[----:B------:R-:W-:Y:S06]  /*1500*/  BRA `(.L_x_20) ;  /* 0x0000000000087947 */ /* 0x000fec0003800000 */
.L_x_21:
[----:B------:R-:W-:Y:S01]  /*1510*/  LOP3.LUT R17, R7, 0x80000, RZ, 0xfc, !PT ;  /* 0x0008000007117812 */ /* 0x000fe200078efcff */
[----:B------:R-:W-:-:S07]  /*1520*/  IMAD.MOV.U32 R16, RZ, RZ, R6 ;  /* 0x000000ffff107224 */ /* 0x000fce00078e0006 */
.L_x_20:
[----:B------:R-:W-:Y:S05]  /*1530*/  BSYNC.RECONVERGENT B1 ;  /* 0x0000000000017941 */ /* 0x000fea0003800200 */
.L_x_18:
[----:B------:R-:W-:Y:S02]  /*1540*/  IMAD.MOV.U32 R13, RZ, RZ, 0x0 ;  /* 0x00000000ff0d7424 */ /* 0x000fe400078e00ff */
[----:B------:R-:W-:Y:S02]  /*1550*/  IMAD.MOV.U32 R2, RZ, RZ, R16 ;  /* 0x000000ffff027224 */ /* 0x000fe400078e0010 */
[----:B------:R-:W-:Y:S01]  /*1560*/  IMAD.MOV.U32 R3, RZ, RZ, R17 ;  /* 0x000000ffff037224 */ /* 0x000fe200078e0011 */
[----:B------:R-:W-:Y:S06]  /*1570*/  RET.REL.NODEC R12 `(_Z23executeFifthLayer_partBPdS_S_S_S_S_S_) ;  /* 0xffffffe80ca07950 */ /* 0x000fec0003c3ffff */
.L_x_23:
        /* <DEDUP_REMOVED lines=16> */
.L_x_138:


//--------------------- .text._Z23executeFifthLayer_partAPdS_S_S_S_S_S_ --------------------------
	.section	.text._Z23executeFifthLayer_partAPdS_S_S_S_S_S_,"ax",@progbits
	.align	128
        .global         _Z23executeFifthLayer_partAPdS_S_S_S_S_S_
        .type           _Z23executeFifthLayer_partAPdS_S_S_S_S_S_,@function
        .size           _Z23executeFifthLayer_partAPdS_S_S_S_S_S_,(.L_x_139 - _Z23executeFifthLayer_partAPdS_S_S_S_S_S_)
        .other          _Z23executeFifthLayer_partAPdS_S_S_S_S_S_,@"STO_CUDA_ENTRY STV_DEFAULT"
_Z23executeFifthLayer_partAPdS_S_S_S_S_S_:
.text._Z23executeFifthLayer_partAPdS_S_S_S_S_S_:
        /* <DEDUP_REMOVED lines=206> */
[----:B------:R-:W-:Y:S01]  /*0ce0*/  IMAD.MOV.U32 R24, RZ, RZ, 0x1 ;  /* 0x00000001ff187424 */ /* 0x000fe200078e00ff */
[----:B------:R-:W-:Y:S01]  /*0cf0*/  BSSY.RECONVERGENT B0, `(.L_x_24) ;  /* 0x0000017000007945 */ /* 0x000fe20003800200 */
[----:B------:R-:W-:Y:S01]  /*0d00*/  IMAD R27, R27, 0x38, R26 ;  /* 0x000000381b1b7824 */ /* 0x000fe200078e021a */
        /* <DEDUP_REMOVED lines=17> */
[----:B------:R-:W-:-:S12]  /*0e20*/  IMAD R8, R0, 0xc40, R27 ;  /* 0x00000c4000087824 */ /* 0x000fd800078e021b */
[----:B------:R-:W-:Y:S05]  /*0e30*/  @P0 BRA P1, `(.L_x_25) ;  /* 0x0000000000080947 */ /* 0x000fea0000800000 */
[----:B------:R-:W-:-:S07]  /*0e40*/  MOV R12, 0xe60 ;  /* 0x00000e60000c7802 */ /* 0x000fce0000000f00 */
[----:B------:R-:W-:Y:S05]  /*0e50*/  CALL.REL.NOINC `($__internal_3_$__cuda_sm20_div_rn_f64_full) ;  /* 0x0000000000487944 */ /* 0x000fea0003c00000 */
.L_x_25:
[----:B------:R-:W-:Y:S05]  /*0e60*/  BSYNC.RECONVERGENT B0 ;  /* 0x0000000000007941 */ /* 0x000fea0003800200 */
.L_x_24:
        /* <DEDUP_REMOVED lines=17> */
        .weak           $__internal_3_$__cuda_sm20_div_rn_f64_full
        .type           $__internal_3_$__cuda_sm20_div_rn_f64_full,@function
        .size           $__internal_3_$__cuda_sm20_div_rn_f64_full,(.L_x_139 - $__internal_3_$__cuda_sm20_div_rn_f64_full)
$__internal_3_$__cuda_sm20_div_rn_f64_full:
        /* <DEDUP_REMOVED lines=69> */
.L_x_27:
        /* <DEDUP_REMOVED lines=16> */
.L_x_30:
[----:B------:R-:W-:Y:S01]  /*14d0*/  LOP3.LUT R17, R5, 0x80000, RZ, 0xfc, !PT ;  /* 0x0008000005117812 */ /* 0x000fe200078efcff */
[----:B------:R-:W-:Y:S01]  /*14e0*/  IMAD.MOV.U32 R16, RZ, RZ, R4 ;  /* 0x000000ffff107224 */ /* 0x000fe200078e0004 */
[----:B------:R-:W-:Y:S06]  /*14f0*/  BRA `(.L_x_28) ;  /* 0x0000000000087947 */ /* 0x000fec0003800000 */
.L_x_29:
[----:B------:R-:W-:Y:S01]  /*1500*/  LOP3.LUT R17, R7, 0x80000, RZ, 0xfc, !PT ;  /* 0x0008000007117812 */ /* 0x000fe200078efcff */
[----:B------:R-:W-:-:S07]  /*1510*/  IMAD.MOV.U32 R16, RZ, RZ, R6 ;  /* 0x000000ffff107224 */ /* 0x000fce00078e0006 */
.L_x_28:
[----:B------:R-:W-:Y:S05]  /*1520*/  BSYNC.RECONVERGENT B1 ;  /* 0x0000000000017941 */ /* 0x000fea0003800200 */
.L_x_26:
[----:B------:R-:W-:Y:S02]  /*1530*/  IMAD.MOV.U32 R13, RZ, RZ, 0x0 ;  /* 0x00000000ff0d7424 */ /* 0x000fe400078e00ff */
[----:B------:R-:W-:Y:S02]  /*1540*/  IMAD.MOV.U32 R2, RZ, RZ, R16 ;  /* 0x000000ffff027224 */ /* 0x000fe400078e0010 */
[----:B------:R-:W-:Y:S01]  /*1550*/  IMAD.MOV.U32 R3, RZ, RZ, R17 ;  /* 0x000000ffff037224 */ /* 0x000fe200078e0011 */
[----:B------:R-:W-:Y:S06]  /*1560*/  RET.REL.NODEC R12 `(_Z23executeFifthLayer_partAPdS_S_S_S_S_S_) ;  /* 0xffffffe80ca47950 */ /* 0x000fec0003c3ffff */
.L_x_31:
        /* <DEDUP_REMOVED lines=9> */
.L_x_139:


//--------------------- .text._Z24executeFourthLayer_partDPdS_S_S_S_S_S_ --------------------------
	.section	.text._Z24executeFourthLayer_partDPdS_S_S_S_S_S_,"ax",@progbits
	.align	128
        .global         _Z24executeFourthLayer_partDPdS_S_S_S_S_S_
        .type           _Z24executeFourthLayer_partDPdS_S_S_S_S_S_,@function
        .size           _Z24executeFourthLayer_partDPdS_S_S_S_S_S_,(.L_x_140 - _Z24executeFourthLayer_partDPdS_S_S_S_S_S_)
        .other          _Z24executeFourthLayer_partDPdS_S_S_S_S_S_,@"STO_CUDA_ENTRY STV_DEFAULT"
_Z24executeFourthLayer_partDPdS_S_S_S_S_S_:
.text._Z24executeFourthLayer_partDPdS_S_S_S_S_S_:
[----:B------:R-:W-:Y:S01]  /*0000*/  LDC R1, c[0x0][0x37c] ;  /* 0x0000df00ff017b82 */ /* 0x000fe20000000800 */
[----:B------:R-:W0:Y:S07]  /*0010*/  S2R R14, SR_TID.X ;  /* 0x00000000000e7919 */ /* 0x000e2e0000002100 */
[----:B------:R-:W1:Y:S01]  /*0020*/  LDC.64 R12, c[0x0][0x388] ;  /* 0x0000e200ff0c7b82 */ /* 0x000e620000000a00 */
[----:B------:R-:W2:Y:S01]  /*0030*/  LDCU.64 UR4, c[0x0][0x358] ;  /* 0x00006b00ff0477ac */ /* 0x000ea20008000a00 */
[----:B------:R-:W0:Y:S01]  /*0040*/  S2R R15, SR_TID.Y ;  /* 0x00000000000f7919 */ /* 0x000e220000002200 */
[----:B------:R-:W3:Y:S05]  /*0050*/  S2R R0, SR_CTAID.X ;  /* 0x0000000000007919 */ /* 0x000eea0000002500 */
[----:B------:R-:W4:Y:S01]  /*0060*/  LDC.64 R8, c[0x0][0x380] ;  /* 0x0000e000ff087b82 */ /* 0x000f220000000a00 */
[----:B0-----:R-:W-:-:S04]  /*0070*/  IMAD R5, R14, 0x71, R15 ;  /* 0x000000710e057824 */ /* 0x001fc800078e020f */
[----:B------:R-:W-:Y:S02]  /*0080*/  IMAD.SHL.U32 R5, R5, 0x2, RZ ;  /* 0x0000000205057824 */ /* 0x000fe400078e00ff */
[C---:B---3--:R-:W-:Y:S02]  /*0090*/  IMAD R3, R0.reuse, 0x9, RZ ;  /* 0x0000000900037824 */ /* 0x048fe400078e02ff */
[----:B------:R-:W-:Y:S02]  /*00a0*/  IMAD R5, R0, 0x31e1, R5 ;  /* 0x000031e100057824 */ /* 0x000fe400078e0205 */
[----:B-1----:R-:W-:-:S04]  /*00b0*/  IMAD.WIDE.U32 R12, R3, 0x8, R12 ;  /* 0x00000008030c7825 */ /* 0x002fc800078e000c */
[----:B----4-:R-:W-:Y:S01]  /*00c0*/  IMAD.WIDE.U32 R8, R5, 0x8, R8 ;  /* 0x0000000805087825 */ /* 0x010fe200078e0008 */
[----:B--2---:R-:W2:Y:S04]  /*00d0*/  LDG.E.64 R18, desc[UR4][R12.64+0x8] ;  /* 0x000008040c127981 */ /* 0x004ea8000c1e1b00 */
[----:B------:R-:W2:Y:S04]  /*00e0*/  LDG.E.64 R2, desc[UR4][R8.64+0xe408] ;  /* 0x00e4080408027981 */ /* 0x000ea8000c1e1b00 */
[----:B------:R-:W3:Y:S04]  /*00f0*/  LDG.E.64 R16, desc[UR4][R12.64] ;  /* 0x000000040c107981 */ /* 0x000ee8000c1e1b00 */
[----:B------:R-:W3:Y:S04]  /*0100*/  LDG.E.64 R6, desc[UR4][R8.64+0xe400] ;  /* 0x00e4000408067981 */ /* 0x000ee8000c1e1b00 */
[----:B------:R-:W4:Y:S04]  /*0110*/  LDG.E.64 R4, desc[UR4][R12.64+0x20] ;  /* 0x000020040c047981 */ /* 0x000f28000c1e1b00 */
[----:B------:R-:W4:Y:S04]  /*0120*/  LDG.E.64 R10, desc[UR4][R8.64+0xe790] ;  /* 0x00e79004080a7981 */ /* 0x000f28000c1e1b00 */
[----:B------:R-:W5:Y:S04]  /*0130*/  LDG.E.64 R20, desc[UR4][R12.64+0x18] ;  /* 0x000018040c147981 */ /* 0x000f68000c1e1b00 */
[----:B------:R-:W5:Y:S04]  /*0140*/  LDG.E.64 R22, desc[UR4][R12.64+0x10] ;  /* 0x000010040c167981 */ /* 0x000f68000c1e1b00 */
[----:B------:R-:W5:Y:S04]  /*0150*/  LDG.E.64 R24, desc[UR4][R8.64+0xe410] ;  /* 0x00e4100408187981 */ /* 0x000f68000c1e1b00 */
[----:B------:R-:W5:Y:S01]  /*0160*/  LDG.E.64 R26, desc[UR4][R8.64+0xeb20] ;  /* 0x00eb2004081a7981 */ /* 0x000f62000c1e1b00 */
[----:B--2---:R-:W-:-:S03]  /*0170*/  DMUL R18, R2, R18 ;  /* 0x0000001202127228 */ /* 0x004fc60000000000 */
[----:B------:R-:W2:Y:S05]  /*0180*/  LDG.E.64 R2, desc[UR4][R8.64+0xe788] ;  /* 0x00e7880408027981 */ /* 0x000eaa000c1e1b00 */
[----:B---3--:R-:W-:Y:S01]  /*0190*/  DFMA R6, R6, R16, R18 ;  /* 0x000000100606722b */ /* 0x008fe20000000012 */
[----:B------:R-:W3:Y:S04]  /*01a0*/  LDG.E.64 R16, desc[UR4][R12.64+0x28] ;  /* 0x000028040c107981 */ /* 0x000ee8000c1e1b00 */
[----:B------:R-:W3:Y:S01]  /*01b0*/  LDG.E.64 R18, desc[UR4][R8.64+0xe798] ;  /* 0x00e7980408127981 */ /* 0x000ee2000c1e1b00 */
[----:B----4-:R-:W-:Y:S01]  /*01c0*/  DMUL R10, R10, R4 ;  /* 0x000000040a0a7228 */ /* 0x010fe20000000000 */
[----:B------:R-:W0:Y:S02]  /*01d0*/  LDC.64 R4, c[0x0][0x3a0] ;  /* 0x0000e800ff047b82 */ /* 0x000e240000000a00 */
[----:B0-----:R-:W-:-:S06]  /*01e0*/  IMAD.WIDE.U32 R4, R0, 0x8, R4 ;  /* 0x0000000800047825 */ /* 0x001fcc00078e0004 */
[----:B------:R-:W4:Y:S01]  /*01f0*/  LDG.E.64 R4, desc[UR4][R4.64] ;  /* 0x0000000404047981 */ /* 0x000f22000c1e1b00 */
[----:B-----5:R-:W-:Y:S01]  /*0200*/  DFMA R6, R24, R22, R6 ;  /* 0x000000161806722b */ /* 0x020fe20000000006 */
[----:B------:R-:W0:Y:S02]  /*0210*/  LDC.64 R22, c[0x0][0x398] ;  /* 0x0000e600ff167b82 */ /* 0x000e240000000a00 */
[----:B------:R-:W5:Y:S01]  /*0220*/  LDG.E.64 R24, desc[UR4][R12.64+0x40] ;  /* 0x000040040c187981 */ /* 0x000f62000c1e1b00 */
[----:B0-----:R-:W-:-:S06]  /*0230*/  IMAD.WIDE.U32 R22, R0, 0x8, R22 ;  /* 0x0000000800167825 */ /* 0x001fcc00078e0016 */
[----:B------:R-:W5:Y:S01]  /*0240*/  LDG.E.64 R22, desc[UR4][R22.64] ;  /* 0x0000000416167981 */ /* 0x000f62000c1e1b00 */
[----:B--2---:R-:W-:-:S03]  /*0250*/  DFMA R20, R2, R20, R10 ;  /* 0x000000140214722b */ /* 0x004fc6000000000a */
[----:B------:R-:W2:Y:S04]  /*0260*/  LDG.E.64 R10, desc[UR4][R12.64+0x38] ;  /* 0x000038040c0a7981 */ /* 0x000ea8000c1e1b00 */
[----:B------:R-:W2:Y:S01]  /*0270*/  LDG.E.64 R2, desc[UR4][R8.64+0xeb18] ;  /* 0x00eb180408027981 */ /* 0x000ea2000c1e1b00 */
[----:B---3--:R-:W-:-:S03]  /*0280*/  DFMA R16, R18, R16, R20 ;  /* 0x000000101210722b */ /* 0x008fc60000000014 */
[----:B------:R-:W3:Y:S04]  /*0290*/  LDG.E.64 R18, desc[UR4][R12.64+0x30] ;  /* 0x000030040c127981 */ /* 0x000ee8000c1e1b00 */
[----:B------:R-:W3:Y:S01]  /*02a0*/  LDG.E.64 R20, desc[UR4][R8.64+0xeb10] ;  /* 0x00eb100408147981 */ /* 0x000ee2000c1e1b00 */
[----:B------:R-:W-:Y:S01]  /*02b0*/  IMAD.MOV.U32 R28, RZ, RZ, 0x1 ;  /* 0x00000001ff1c7424 */ /* 0x000fe200078e00ff */
[----:B------:R-:W-:Y:S01]  /*02c0*/  DADD R6, RZ, R6 ;  /* 0x00000000ff067229 */ /* 0x000fe20000000006 */
[----:B----4-:R-:W0:Y:S07]  /*02d0*/  MUFU.RCP64H R29, R5 ;  /* 0x00000005001d7308 */ /* 0x010e2e0000001800 */
[----:B------:R-:W-:Y:S01]  /*02e0*/  DADD R6, R6, R16 ;  /* 0x0000000006067229 */ /* 0x000fe20000000010 */
[----:B------:R-:W-:Y:S01]  /*02f0*/  IMAD R15, R0, 0xc40, R15 ;  /* 0x00000c40000f7824 */ /* 0x000fe200078e020f */
[----:B------:R-:W-:Y:S01]  /*0300*/  BSSY.RECONVERGENT B0, `(.L_x_32) ;  /* 0x0000016000007945 */ /* 0x000fe20003800200 */
[----:B--2---:R-:W-:-:S02]  /*0310*/  DMUL R10, R2, R10 ;  /* 0x0000000a020a7228 */ /* 0x004fc40000000000 */
[----:B0-----:R-:W-:-:S08]  /*0320*/  DFMA R2, -R4, R28, 1 ;  /* 0x3ff000000402742b */ /* 0x001fd0000000011c */
[----:B------:R-:W-:Y:S02]  /*0330*/  DFMA R2, R2, R2, R2 ;  /* 0x000000020202722b */ /* 0x000fe40000000002 */
[----:B---3--:R-:W-:-:S06]  /*0340*/  DFMA R18, R20, R18, R10 ;  /* 0x000000121412722b */ /* 0x008fcc000000000a */
[----:B------:R-:W-:Y:S02]  /*0350*/  DFMA R2, R28, R2, R28 ;  /* 0x000000021c02722b */ /* 0x000fe4000000001c */
[----:B-----5:R-:W-:-:S06]  /*0360*/  DFMA R18, R26, R24, R18 ;  /* 0x000000181a12722b */ /* 0x020fcc0000000012 */
[----:B------:R-:W-:Y:S02]  /*0370*/  DFMA R8, -R4, R2, 1 ;  /* 0x3ff000000408742b */ /* 0x000fe40000000102 */
[----:B------:R-:W-:-:S06]  /*0380*/  DADD R6, R6, R18 ;  /* 0x0000000006067229 */ /* 0x000fcc0000000012 */
[----:B------:R-:W-:Y:S02]  /*0390*/  DFMA R2, R2, R8, R2 ;  /* 0x000000080202722b */ /* 0x000fe40000000002 */
[----:B------:R-:W-:-:S08]  /*03a0*/  DADD R22, R6, -R22 ;  /* 0x0000000006167229 */ /* 0x000fd00000000816 */
        /* <DEDUP_REMOVED lines=10> */
[----:B------:R-:W-:Y:S05]  /*0450*/  CALL.REL.NOINC `($__internal_4_$__cuda_sm20_div_rn_f64_full) ;  /* 0x0000000000487944 */ /* 0x000fea0003c00000 */
.L_x_33:
[----:B------:R-:W-:Y:S05]  /*0460*/  BSYNC.RECONVERGENT B0 ;  /* 0x0000000000007941 */ /* 0x000fea0003800200 */
.L_x_32:
        /* <DEDUP_REMOVED lines=17> */
        .weak           $__internal_4_$__cuda_sm20_div_rn_f64_full
        .type           $__internal_4_$__cuda_sm20_div_rn_f64_full,@function
        .size           $__internal_4_$__cuda_sm20_div_rn_f64_full,(.L_x_140 - $__internal_4_$__cuda_sm20_div_rn_f64_full)
$__internal_4_$__cuda_sm20_div_rn_f64_full:
        /* <DEDUP_REMOVED lines=69> */
.L_x_35:
        /* <DEDUP_REMOVED lines=16> */
.L_x_38:
[----:B------:R-:W-:Y:S01]  /*0ad0*/  LOP3.LUT R17, R5, 0x80000, RZ, 0xfc, !PT ;  /* 0x0008000005117812 */ /* 0x000fe200078efcff */
[----:B------:R-:W-:Y:S01]  /*0ae0*/  IMAD.MOV.U32 R16, RZ, RZ, R4 ;  /* 0x000000ffff107224 */ /* 0x000fe200078e0004 */
[----:B------:R-:W-:Y:S06]  /*0af0*/  BRA `(.L_x_36) ;  /* 0x0000000000087947 */ /* 0x000fec0003800000 */
.L_x_37:
[----:B------:R-:W-:Y:S01]  /*0b00*/  LOP3.LUT R17, R7, 0x80000, RZ, 0xfc, !PT ;  /* 0x0008000007117812 */ /* 0x000fe200078efcff */
[----:B------:R-:W-:-:S07]  /*0b10*/  IMAD.MOV.U32 R16, RZ, RZ, R6 ;  /* 0x000000ffff107224 */ /* 0x000fce00078e0006 */
.L_x_36:
[----:B------:R-:W-:Y:S05]  /*0b20*/  BSYNC.RECONVERGENT B1 ;  /* 0x0000000000017941 */ /* 0x000fea0003800200 */
.L_x_34:
[----:B------:R-:W-:Y:S02]  /*0b30*/  IMAD.MOV.U32 R13, RZ, RZ, 0x0 ;  /* 0x00000000ff0d7424 */ /* 0x000fe400078e00ff */
[----:B------:R-:W-:Y:S02]  /*0b40*/  IMAD.MOV.U32 R2, RZ, RZ, R16 ;  /* 0x000000ffff027224 */ /* 0x000fe400078e0010 */
[----:B------:R-:W-:Y:S01]  /*0b50*/  IMAD.MOV.U32 R3, RZ, RZ, R17 ;  /* 0x000000ffff037224 */ /* 0x000fe200078e0011 */
[----:B------:R-:W-:Y:S06]  /*0b60*/  RET.REL.NODEC R12 `(_Z24executeFourthLayer_partDPdS_S_S_S_S_S_) ;  /* 0xfffffff40c247950 */ /* 0x000fec0003c3ffff */
.L_x_39:
        /* <DEDUP_REMOVED lines=9> */
.L_x_140:


//--------------------- .text._Z24executeFourthLayer_partCPdS_S_S_S_S_S_ --------------------------
	.section	.text._Z24executeFourthLayer_partCPdS_S_S_S_S_S_,"ax",@progbits
	.align	128
        .global         _Z24executeFourthLayer_partCPdS_S_S_S_S_S_
        .type           _Z24executeFourthLayer_partCPdS_S_S_S_S_S_,@function
        .size           _Z24executeFourthLayer_partCPdS_S_S_S_S_S_,(.L_x_141 - _Z24executeFourthLayer_partCPdS_S_S_S_S_S_)
        .other          _Z24executeFourthLayer_partCPdS_S_S_S_S_S_,@"STO_CUDA_ENTRY STV_DEFAULT"
_Z24executeFourthLayer_partCPdS_S_S_S_S_S_:
.text._Z24executeFourthLayer_partCPdS_S_S_S_S_S_:
        /* <DEDUP_REMOVED lines=69> */
[----:B------:R-:W-:Y:S05]  /*0450*/  CALL.REL.NOINC `($__internal_5_$__cuda_sm20_div_rn_f64_full) ;  /* 0x0000000000487944 */ /* 0x000fea0003c00000 */
.L_x_41:
[----:B------:R-:W-:Y:S05]  /*0460*/  BSYNC.RECONVERGENT B0 ;  /* 0x0000000000007941 */ /* 0x000fea0003800200 */
.L_x_40:
        /* <DEDUP_REMOVED lines=17> */
        .weak           $__internal_5_$__cuda_sm20_div_rn_f64_full
        .type           $__internal_5_$__cuda_sm20_div_rn_f64_full,@function
        .size           $__internal_5_$__cuda_sm20_div_rn_f64_full,(.L_x_141 - $__internal_5_$__cuda_sm20_div_rn_f64_full)
$__internal_5_$__cuda_sm20_div_rn_f64_full:
        /* <DEDUP_REMOVED lines=69> */
.L_x_43:
        /* <DEDUP_REMOVED lines=16> */
.L_x_46:
[----:B------:R-:W-:Y:S01]  /*0ad0*/  LOP3.LUT R17, R5, 0x80000, RZ, 0xfc, !PT ;  /* 0x0008000005117812 */ /* 0x000fe200078efcff */
[----:B------:R-:W-:Y:S01]  /*0ae0*/  IMAD.MOV.U32 R16, RZ, RZ, R4 ;  /* 0x000000ffff107224 */ /* 0x000fe200078e0004 */
[----:B------:R-:W-:Y:S06]  /*0af0*/  BRA `(.L_x_44) ;  /* 0x0000000000087947 */ /* 0x000fec0003800000 */
.L_x_45:
[----:B------:R-:W-:Y:S01]  /*0b00*/  LOP3.LUT R17, R7, 0x80000, RZ, 0xfc, !PT ;  /* 0x0008000007117812 */ /* 0x000fe200078efcff */
[----:B------:R-:W-:-:S07]  /*0b10*/  IMAD.MOV.U32 R16, RZ, RZ, R6 ;  /* 0x000000ffff107224 */ /* 0x000fce00078e0006 */
.L_x_44:
[----:B------:R-:W-:Y:S05]  /*0b20*/  BSYNC.RECONVERGENT B1 ;  /* 0x0000000000017941 */ /* 0x000fea0003800200 */
.L_x_42:
[----:B------:R-:W-:Y:S02]  /*0b30*/  IMAD.MOV.U32 R13, RZ, RZ, 0x0 ;  /* 0x00000000ff0d7424 */ /* 0x000fe400078e00ff */
[----:B------:R-:W-:Y:S02]  /*0b40*/  IMAD.MOV.U32 R2, RZ, RZ, R16 ;  /* 0x000000ffff027224 */ /* 0x000fe400078e0010 */
[----:B------:R-:W-:Y:S01]  /*0b50*/  IMAD.MOV.U32 R3, RZ, RZ, R17 ;  /* 0x000000ffff037224 */ /* 0x000fe200078e0011 */
[----:B------:R-:W-:Y:S06]  /*0b60*/  RET.REL.NODEC R12 `(_Z24executeFourthLayer_partCPdS_S_S_S_S_S_) ;  /* 0xfffffff40c247950 */ /* 0x000fec0003c3ffff */
.L_x_47:
        /* <DEDUP_REMOVED lines=9> */
.L_x_141:


//--------------------- .text._Z24executeFourthLayer_partBPdS_S_S_S_S_S_ --------------------------
	.section	.text._Z24executeFourthLayer_partBPdS_S_S_S_S_S_,"ax",@progbits
	.align	128
        .global         _Z24executeFourthLayer_partBPdS_S_S_S_S_S_
        .type           _Z24executeFourthLayer_partBPdS_S_S_S_S_S_,@function
        .size           _Z24executeFourthLayer_partBPdS_S_S_S_S_S_,(.L_x_142 - _Z24executeFourthLayer_partBPdS_S_S_S_S_S_)
        .other          _Z24executeFourthLayer_partBPdS_S_S_S_S_S_,@"STO_CUDA_ENTRY STV_DEFAULT"
_Z24executeFourthLayer_partBPdS_S_S_S_S_S_:
.text._Z24executeFourthLayer_partBPdS_S_S_S_S_S_:
        /* <DEDUP_REMOVED lines=69> */
[----:B------:R-:W-:Y:S05]  /*0450*/  CALL.REL.NOINC `($__internal_6_$__cuda_sm20_div_rn_f64_full) ;  /* 0x0000000000487944 */ /* 0x000fea0003c00000 */
.L_x_49:
[----:B------:R-:W-:Y:S05]  /*0460*/  BSYNC.RECONVERGENT B0 ;  /* 0x0000000000007941 */ /* 0x000fea0003800200 */
.L_x_48:
        /* <DEDUP_REMOVED lines=17> */
        .weak           $__internal_6_$__cuda_sm20_div_rn_f64_full
        .type           $__internal_6_$__cuda_sm20_div_rn_f64_full,@function
        .size           $__internal_6_$__cuda_sm20_div_rn_f64_full,(.L_x_142 - $__internal_6_$__cuda_sm20_div_rn_f64_full)
$__internal_6_$__cuda_sm20_div_rn_f64_full:
        /* <DEDUP_REMOVED lines=69> */
.L_x_51:
        /* <DEDUP_REMOVED lines=16> */
.L_x_54:
[----:B------:R-:W-:Y:S01]  /*0ad0*/  LOP3.LUT R17, R5, 0x80000, RZ, 0xfc, !PT ;  /* 0x0008000005117812 */ /* 0x000fe200078efcff */
[----:B------:R-:W-:Y:S01]  /*0ae0*/  IMAD.MOV.U32 R16, RZ, RZ, R4 ;  /* 0x000000ffff107224 */ /* 0x000fe200078e0004 */
[----:B------:R-:W-:Y:S06]  /*0af0*/  BRA `(.L_x_52) ;  /* 0x0000000000087947 */ /* 0x000fec0003800000 */
.L_x_53:
[----:B------:R-:W-:Y:S01]  /*0b00*/  LOP3.LUT R17, R7, 0x80000, RZ, 0xfc, !PT ;  /* 0x0008000007117812 */ /* 0x000fe200078efcff */
[----:B------:R-:W-:-:S07]  /*0b10*/  IMAD.MOV.U32 R16, RZ, RZ, R6 ;  /* 0x000000ffff107224 */ /* 0x000fce00078e0006 */
.L_x_52:
[----:B------:R-:W-:Y:S05]  /*0b20*/  BSYNC.RECONVERGENT B1 ;  /* 0x0000000000017941 */ /* 0x000fea0003800200 */
.L_x_50:
[----:B------:R-:W-:Y:S02]  /*0b30*/  IMAD.MOV.U32 R13, RZ, RZ, 0x0 ;  /* 0x00000000ff0d7424 */ /* 0x000fe400078e00ff */
[----:B------:R-:W-:Y:S02]  /*0b40*/  IMAD.MOV.U32 R2, RZ, RZ, R16 ;  /* 0x000000ffff027224 */ /* 0x000fe400078e0010 */
[----:B------:R-:W-:Y:S01]  /*0b50*/  IMAD.MOV.U32 R3, RZ, RZ, R17 ;  /* 0x000000ffff037224 */ /* 0x000fe200078e0011 */
[----:B------:R-:W-:Y:S06]  /*0b60*/  RET.REL.NODEC R12 `(_Z24executeFourthLayer_partBPdS_S_S_S_S_S_) ;  /* 0xfffffff40c247950 */ /* 0x000fec0003c3ffff */
.L_x_55:
        /* <DEDUP_REMOVED lines=9> */
.L_x_142:


//--------------------- .text._Z24executeFourthLayer_partAPdS_S_S_S_S_S_ --------------------------
	.section	.text._Z24executeFourthLayer_partAPdS_S_S_S_S_S_,"ax",@progbits
	.align	128
        .global         _Z24executeFourthLayer_partAPdS_S_S_S_S_S_
        .type           _Z24executeFourthLayer_partAPdS_S_S_S_S_S_,@function
        .size           _Z24executeFourthLayer_partAPdS_S_S_S_S_S_,(.L_x_143 - _Z24executeFourthLayer_partAPdS_S_S_S_S_S_)
        .other          _Z24executeFourthLayer_partAPdS_S_S_S_S_S_,@"STO_CUDA_ENTRY STV_DEFAULT"
_Z24executeFourthLayer_partAPdS_S_S_S_S_S_:
.text._Z24executeFourthLayer_partAPdS_S_S_S_S_S_:
        /* <DEDUP_REMOVED lines=68> */
[----:B------:R-:W-:Y:S05]  /*0440*/  CALL.REL.NOINC `($__internal_7_$__cuda_sm20_div_rn_f64_full) ;  /* 0x0000000000487944 */ /* 0x000fea0003c00000 */
.L_x_57:
[----:B------:R-:W-:Y:S05]  /*0450*/  BSYNC.RECONVERGENT B0 ;  /* 0x0000000000007941 */ /* 0x000fea0003800200 */
.L_x_56:
        /* <DEDUP_REMOVED lines=17> */
        .weak           $__internal_7_$__cuda_sm20_div_rn_f64_full
        .type           $__internal_7_$__cuda_sm20_div_rn_f64_full,@function
        .size           $__internal_7_$__cuda_sm20_div_rn_f64_full,(.L_x_143 - $__internal_7_$__cuda_sm20_div_rn_f64_full)
$__internal_7_$__cuda_sm20_div_rn_f64_full:
        /* <DEDUP_REMOVED lines=69> */
.L_x_59:
        /* <DEDUP_REMOVED lines=16> */
.L_x_62:
[----:B------:R-:W-:Y:S01]  /*0ac0*/  LOP3.LUT R17, R5, 0x80000, RZ, 0xfc, !PT ;  /* 0x0008000005117812 */ /* 0x000fe200078efcff */
[----:B------:R-:W-:Y:S01]  /*0ad0*/  IMAD.MOV.U32 R16, RZ, RZ, R4 ;  /* 0x000000ffff107224 */ /* 0x000fe200078e0004 */
[----:B------:R-:W-:Y:S06]  /*0ae0*/  BRA `(.L_x_60) ;  /* 0x0000000000087947 */ /* 0x000fec0003800000 */
.L_x_61:
[----:B------:R-:W-:Y:S01]  /*0af0*/  LOP3.LUT R17, R7, 0x80000, RZ, 0xfc, !PT ;  /* 0x0008000007117812 */ /* 0x000fe200078efcff */
[----:B------:R-:W-:-:S07]  /*0b00*/  IMAD.MOV.U32 R16, RZ, RZ, R6 ;  /* 0x000000ffff107224 */ /* 0x000fce00078e0006 */
.L_x_60:
[----:B------:R-:W-:Y:S05]  /*0b10*/  BSYNC.RECONVERGENT B1 ;  /* 0x0000000000017941 */ /* 0x000fea0003800200 */
.L_x_58:
[----:B------:R-:W-:Y:S02]  /*0b20*/  IMAD.MOV.U32 R13, RZ, RZ, 0x0 ;  /* 0x00000000ff0d7424 */ /* 0x000fe400078e00ff */
[----:B------:R-:W-:Y:S02]  /*0b30*/  IMAD.MOV.U32 R2, RZ, RZ, R16 ;  /* 0x000000ffff027224 */ /* 0x000fe400078e0010 */
[----:B------:R-:W-:Y:S01]  /*0b40*/  IMAD.MOV.U32 R3, RZ, RZ, R17 ;  /* 0x000000ffff037224 */ /* 0x000fe200078e0011 */
[----:B------:R-:W-:Y:S06]  /*0b50*/  RET.REL.NODEC R12 `(_Z24executeFourthLayer_partAPdS_S_S_S_S_S_) ;  /* 0xfffffff40c287950 */ /* 0x000fec0003c3ffff */
.L_x_63:
        /* <DEDUP_REMOVED lines=10> */
.L_x_143:


//--------------------- .text._Z23executeThirdLayer_partCPdS_S_S_S_S_S_ --------------------------
	.section	.text._Z23executeThirdLayer_partCPdS_S_S_S_S_S_,"ax",@progbits
	.align	128
        .global         _Z23executeThirdLayer_partCPdS_S_S_S_S_S_
        .type           _Z23executeThirdLayer_partCPdS_S_S_S_S_S_,@function
        .size           _Z23executeThirdLayer_partCPdS_S_S_S_S_S_,(.L_x_144 - _Z23executeThirdLayer_partCPdS_S_S_S_S_S_)
        .other          _Z23executeThirdLayer_partCPdS_S_S_S_S_S_,@"STO_CUDA_ENTRY STV_DEFAULT"
_Z23executeThirdLayer_partCPdS_S_S_S_S_S_:
.text._Z23executeThirdLayer_partCPdS_S_S_S_S_S_:
[----:B------:R-:W-:Y:S01]  /*0000*/  LDC R1, c[0x0][0x37c] ;  /* 0x0000df00ff017b82 */ /* 0x000fe20000000800 */
[----:B------:R-:W0:Y:S07]  /*0010*/  S2R R27, SR_CTAID.Y ;  /* 0x00000000001b7919 */ /* 0x000e2e0000002600 */
[----:B------:R-:W1:Y:S01]  /*0020*/  LDC.64 R18, c[0x0][0x388] ;  /* 0x0000e200ff127b82 */ /* 0x000e620000000a00 */
[----:B------:R-:W2:Y:S01]  /*0030*/  LDCU.64 UR4, c[0x0][0x358] ;  /* 0x00006b00ff0477ac */ /* 0x000ea20008000a00 */
[----:B------:R-:W0:Y:S01]  /*0040*/  S2R R2, SR_TID.Y ;  /* 0x0000000000027919 */ /* 0x000e220000002200 */
[----:B------:R-:W3:Y:S05]  /*0050*/  S2R R0, SR_CTAID.X ;  /* 0x0000000000007919 */ /* 0x000eea0000002500 */
[----:B------:R-:W4:Y:S01]  /*0060*/  LDC.64 R28, c[0x0][0x380] ;  /* 0x0000e000ff1c7b82 */ /* 0x000f220000000a00 */
[----:B------:R-:W5:Y:S07]  /*0070*/  S2R R26, SR_TID.X ;  /* 0x00000000001a7919 */ /* 0x000f6e0000002100 */
[----:B------:R-:W2:Y:S01]  /*0080*/  LDC.64 R22, c[0x0][0x398] ;  /* 0x0000e600ff167b82 */ /* 0x000ea20000000a00 */
[----:B0-----:R-:W-:-:S02]  /*0090*/  IMAD R27, R27, 0x10, R2 ;  /* 0x000000101b1b7824 */ /* 0x001fc400078e0202 */
[----:B---3--:R-:W-:Y:S02]  /*00a0*/  IMAD.SHL.U32 R3, R0, 0x20, RZ ;  /* 0x0000002000037824 */ /* 0x008fe400078e00ff */
[----:B-----5:R-:W-:Y:S02]  /*00b0*/  IMAD R5, R26, 0x70, R27 ;  /* 0x000000701a057824 */ /* 0x020fe400078e021b */
        /* <DEDUP_REMOVED lines=123> */
[----:B------:R-:W-:Y:S05]  /*0870*/  CALL.REL.NOINC `($__internal_8_$__cuda_sm20_div_rn_f64_full) ;  /* 0x0000000000487944 */ /* 0x000fea0003c00000 */
.L_x_65:
[----:B------:R-:W-:Y:S05]  /*0880*/  BSYNC.RECONVERGENT B0 ;  /* 0x0000000000007941 */ /* 0x000fea0003800200 */
.L_x_64:
        /* <DEDUP_REMOVED lines=17> */
        .weak           $__internal_8_$__cuda_sm20_div_rn_f64_full
        .type           $__internal_8_$__cuda_sm20_div_rn_f64_full,@function
        .size           $__internal_8_$__cuda_sm20_div_rn_f64_full,(.L_x_144 - $__internal_8_$__cuda_sm20_div_rn_f64_full)
$__internal_8_$__cuda_sm20_div_rn_f64_full:
        /* <DEDUP_REMOVED lines=69> */
.L_x_67:
        /* <DEDUP_REMOVED lines=16> */
.L_x_70:
[----:B------:R-:W-:Y:S01]  /*0ef0*/  LOP3.LUT R17, R5, 0x80000, RZ, 0xfc, !PT ;  /* 0x0008000005117812 */ /* 0x000fe200078efcff */
[----:B------:R-:W-:Y:S01]  /*0f00*/  IMAD.MOV.U32 R16, RZ, RZ, R4 ;  /* 0x000000ffff107224 */ /* 0x000fe200078e0004 */
[----:B------:R-:W-:Y:S06]  /*0f10*/  BRA `(.L_x_68) ;  /* 0x0000000000087947 */ /* 0x000fec0003800000 */
.L_x_69:
[----:B------:R-:W-:Y:S01]  /*0f20*/  LOP3.LUT R17, R7, 0x80000, RZ, 0xfc, !PT ;  /* 0x0008000007117812 */ /* 0x000fe200078efcff */
[----:B------:R-:W-:-:S07]  /*0f30*/  IMAD.MOV.U32 R16, RZ, RZ, R6 ;  /* 0x000000ffff107224 */ /* 0x000fce00078e0006 */
.L_x_68:
[----:B------:R-:W-:Y:S05]  /*0f40*/  BSYNC.RECONVERGENT B1 ;  /* 0x0000000000017941 */ /* 0x000fea0003800200 */
.L_x_66:
[----:B------:R-:W-:Y:S02]  /*0f50*/  IMAD.MOV.U32 R13, RZ, RZ, 0x0 ;  /* 0x00000000ff0d7424 */ /* 0x000fe400078e00ff */
[----:B------:R-:W-:Y:S02]  /*0f60*/  IMAD.MOV.U32 R2, RZ, RZ, R16 ;  /* 0x000000ffff027224 */ /* 0x000fe400078e0010 */
[----:B------:R-:W-:Y:S01]  /*0f70*/  IMAD.MOV.U32 R3, RZ, RZ, R17 ;  /* 0x000000ffff037224 */ /* 0x000fe200078e0011 */
[----:B------:R-:W-:Y:S06]  /*0f80*/  RET.REL.NODEC R12 `(_Z23executeThirdLayer_partCPdS_S_S_S_S_S_) ;  /* 0xfffffff00c1c7950 */ /* 0x000fec0003c3ffff */
.L_x_71:
        /* <DEDUP_REMOVED lines=15> */
.L_x_144:


//--------------------- .text._Z23executeThirdLayer_partBPdS_S_S_S_S_S_ --------------------------
	.section	.text._Z23executeThirdLayer_partBPdS_S_S_S_S_S_,"ax",@progbits
	.align	128
        .global         _Z23executeThirdLayer_partBPdS_S_S_S_S_S_
        .type           _Z23executeThirdLayer_partBPdS_S_S_S_S_S_,@function
        .size           _Z23executeThirdLayer_partBPdS_S_S_S_S_S_,(.L_x_145 - _Z23executeThirdLayer_partBPdS_S_S_S_S_S_)
        .other          _Z23executeThirdLayer_partBPdS_S_S_S_S_S_,@"STO_CUDA_ENTRY STV_DEFAULT"
_Z23executeThirdLayer_partBPdS_S_S_S_S_S_:
.text._Z23executeThirdLayer_partBPdS_S_S_S_S_S_:
        /* <DEDUP_REMOVED lines=22> */
[----:B------:R-:W5:Y:S01]  /*0160*/  LDG.E.64 R18, desc[UR4][R6.64+0x20] ;  /* 0x0000200406127981 */ /* 0x000f62000c1e1b00 */
[----:B--2---:R-:W-:-:S03]  /*0170*/  DFMA R16, R16, R4, RZ ;  /* 0x000000041010722b */ /* 0x004fc600000000ff */
[----:B------:R-:W2:Y:S05]  /*0180*/  LDG.E.64 R4, desc[UR4][R28.64+0x62300] ;  /* 0x062300041c047981 */ /* 0x000eaa000c1e1b00 */
[----:B---3--:R-:W-:Y:S02]  /*0190*/  DFMA R14, R12, R14, R16 ;  /* 0x0000000e0c0e722b */ /* 0x008fe40000000010 */
[----:B------:R-:W3:Y:S04]  /*01a0*/  LDG.E.64 R16, desc[UR4][R6.64+0x28] ;  /* 0x0000280406107981 */ /* 0x000ee8000c1e1b00 */
[----:B------:R-:W3:Y:S02]  /*01b0*/  LDG.E.64 R12, desc[UR4][R28.64+0x7ab00] ;  /* 0x07ab00041c0c7981 */ /* 0x000ee4000c1e1b00 */
[----:B----4-:R-:W-:-:S02]  /*01c0*/  DFMA R22, R8, R22, R14 ;  /* 0x000000160816722b */ /* 0x010fc4000000000e */
[----:B------:R-:W4:Y:S04]  /*01d0*/  LDG.E.64 R14, desc[UR4][R6.64+0x30] ;  /* 0x00003004060e7981 */ /* 0x000f28000c1e1b00 */
[----:B------:R-:W4:Y:S02]  /*01e0*/  LDG.E.64 R8, desc[UR4][R28.64+0x93300] ;  /* 0x093300041c087981 */ /* 0x000f24000c1e1b00 */
[----:B-----5:R-:W-:Y:S02]  /*01f0*/  DFMA R20, R10, R20, R22 ;  /* 0x000000140a14722b */ /* 0x020fe40000000016 */
[----:B------:R-:W5:Y:S04]  /*0200*/  LDG.E.64 R22, desc[UR4][R6.64+0x38] ;  /* 0x0000380406167981 */ /* 0x000f68000c1e1b00 */
[----:B------:R-:W5:Y:S02]  /*0210*/  LDG.E.64 R10, desc[UR4][R28.64+0xabb00] ;  /* 0x0abb00041c0a7981 */ /* 0x000f64000c1e1b00 */
[----:B--2---:R-:W-:-:S02]  /*0220*/  DFMA R18, R4, R18, R20 ;  /* 0x000000120412722b */ /* 0x004fc40000000014 */
[----:B------:R-:W2:Y:S04]  /*0230*/  LDG.E.64 R20, desc[UR4][R6.64+0x40] ;  /* 0x0000400406147981 */ /* 0x000ea8000c1e1b00 */
[----:B------:R-:W2:Y:S02]  /*0240*/  LDG.E.64 R4, desc[UR4][R28.64+0xc4300] ;  /* 0x0c4300041c047981 */ /* 0x000ea4000c1e1b00 */
        /* <DEDUP_REMOVED lines=56> */
[----:B------:R-:W5:Y:S01]  /*05d0*/  LDG.E.64 R22, desc[UR4][R28.64+0x295b00] ;  /* 0x295b00041c167981 */ /* 0x000f62000c1e1b00 */
[----:B------:R-:W-:-:S06]  /*05e0*/  IMAD.WIDE.U32 R24, R0, 0x8, R24 ;  /* 0x0000000800187825 */ /* 0x000fcc00078e0018 */
[----:B------:R-:W5:Y:S01]  /*05f0*/  LDG.E.64 R24, desc[UR4][R24.64] ;  /* 0x0000000418187981 */ /* 0x000f62000c1e1b00 */
[----:B--2---:R-:W-:Y:S01]  /*0600*/  DFMA R18, R18, R4, R20 ;  /* 0x000000041212722b */ /* 0x004fe20000000014 */
[----:B------:R-:W0:Y:S02]  /*0610*/  LDC.64 R4, c[0x0][0x3a0] ;  /* 0x0000e800ff047b82 */ /* 0x000e240000000a00 */
[----:B------:R-:W2:Y:S05]  /*0620*/  LDG.E.64 R20, desc[UR4][R6.64+0xe0] ;  /* 0x0000e00406147981 */ /* 0x000eaa000c1e1b00 */
[----:B---3--:R-:W-:Y:S02]  /*0630*/  DFMA R14, R16, R14, R18 ;  /* 0x0000000e100e722b */ /* 0x008fe40000000012 */
[----:B------:R-:W2:Y:S04]  /*0640*/  LDG.E.64 R18, desc[UR4][R28.64+0x2ae300] ;  /* 0x2ae300041c127981 */ /* 0x000ea8000c1e1b00 */
[----:B------:R-:W3:Y:S01]  /*0650*/  LDG.E.64 R16, desc[UR4][R6.64+0xe8] ;  /* 0x0000e80406107981 */ /* 0x000ee2000c1e1b00 */
[----:B0-----:R-:W-:-:S06]  /*0660*/  IMAD.WIDE.U32 R4, R0, 0x8, R4 ;  /* 0x0000000800047825 */ /* 0x001fcc00078e0004 */
        /* <DEDUP_REMOVED lines=8> */
[----:B------:R-:W-:-:S04]  /*06f0*/  IMAD R27, R27, 0x710, R2 ;  /* 0x000007101b1b7824 */ /* 0x000fc800078e0202 */
[----:B------:R-:W-:Y:S01]  /*0700*/  IMAD R2, R0, 0x31e1, R27 ;  /* 0x000031e100027824 */ /* 0x000fe200078e021b */
[----:B------:R-:W-:Y:S03]  /*0710*/  BSSY.RECONVERGENT B0, `(.L_x_72) ;  /* 0x0000018000007945 */ /* 0x000fe60003800200 */
[----:B------:R-:W-:Y:S01]  /*0720*/  IMAD R2, R3, 0x71, R2 ;  /* 0x0000007103027824 */ /* 0x000fe200078e0202 */
[----:B--2---:R-:W-:Y:S01]  /*0730*/  DFMA R22, R18, R20, R22 ;  /* 0x000000141216722b */ /* 0x004fe20000000016 */
[----:B------:R-:W-:Y:S01]  /*0740*/  IMAD.MOV.U32 R18, RZ, RZ, 0x1 ;  /* 0x00000001ff127424 */ /* 0x000fe200078e00ff */
[----:B---3--:R-:W0:Y:S06]  /*0750*/  MUFU.RCP64H R19, R5 ;  /* 0x0000000500137308 */ /* 0x008e2c0000001800 */
[----:B----4-:R-:W-:-:S02]  /*0760*/  DFMA R8, R8, R16, R22 ;  /* 0x000000100808722b */ /* 0x010fc40000000016 */
[----:B0-----:R-:W-:-:S08]  /*0770*/  DFMA R20, -R4, R18, 1 ;  /* 0x3ff000000414742b */ /* 0x001fd00000000112 */
[----:B------:R-:W-:Y:S02]  /*0780*/  DFMA R20, R20, R20, R20 ;  /* 0x000000141414722b */ /* 0x000fe40000000014 */
[----:B-----5:R-:W-:-:S06]  /*0790*/  DFMA R8, R12, R14, R8 ;  /* 0x0000000e0c08722b */ /* 0x020fcc0000000008 */
[----:B------:R-:W-:Y:S02]  /*07a0*/  DFMA R18, R18, R20, R18 ;  /* 0x000000141212722b */ /* 0x000fe40000000012 */
[----:B------:R-:W-:-:S06]  /*07b0*/  DFMA R6, R10, R6, R8 ;  /* 0x000000060a06722b */ /* 0x000fcc0000000008 */
[----:B------:R-:W-:Y:S02]  /*07c0*/  DFMA R12, -R4, R18, 1 ;  /* 0x3ff00000040c742b */ /* 0x000fe40000000112 */
[----:B------:R-:W-:-:S06]  /*07d0*/  DADD R24, R6, -R24 ;  /* 0x0000000006187229 */ /* 0x000fcc0000000818 */
[----:B------:R-:W-:-:S08]  /*07e0*/  DFMA R12, R18, R12, R18 ;  /* 0x0000000c120c722b */ /* 0x000fd00000000012 */
[----:B------:R-:W-:-:S08]  /*07f0*/  DMUL R6, R24, R12 ;  /* 0x0000000c18067228 */ /* 0x000fd00000000000 */
[----:B------:R-:W-:-:S08]  /*0800*/  DFMA R8, -R4, R6, R24 ;  /* 0x000000060408722b */ /* 0x000fd00000000118 */
[----:B------:R-:W-:Y:S01]  /*0810*/  DFMA R6, R12, R8, R6 ;  /* 0x000000080c06722b */ /* 0x000fe20000000006 */
[----:B------:R-:W-:-:S09]  /*0820*/  FSETP.GEU.AND P1, PT, |R25|, 6.5827683646048100446e-37, PT ;  /* 0x036000001900780b */ /* 0x000fd20003f2e200 */
[----:B------:R-:W-:-:S05]  /*0830*/  FFMA R8, RZ, R5, R7 ;  /* 0x00000005ff087223 */ /* 0x000fca0000000007 */
[----:B------:R-:W-:Y:S01]  /*0840*/  FSETP.GT.AND P0, PT, |R8|, 1.469367938527859385e-39, PT ;  /* 0x001000000800780b */ /* 0x000fe20003f04200 */
[----:B------:R-:W-:-:S12]  /*0850*/  VIADD R8, R2, 0x60 ;  /* 0x0000006002087836 */ /* 0x000fd80000000000 */
[----:B------:R-:W-:Y:S05]  /*0860*/  @P0 BRA P1, `(.L_x_73) ;  /* 0x0000000000080947 */ /* 0x000fea0000800000 */
[----:B------:R-:W-:-:S07]  /*0870*/  MOV R12, 0x890 ;  /* 0x00000890000c7802 */ /* 0x000fce0000000f00 */
[----:B------:R-:W-:Y:S05]  /*0880*/  CALL.REL.NOINC `($__internal_9_$__cuda_sm20_div_rn_f64_full) ;  /* 0x0000000000487944 */ /* 0x000fea0003c00000 */
.L_x_73:
[----:B------:R-:W-:Y:S05]  /*0890*/  BSYNC.RECONVERGENT B0 ;  /* 0x0000000000007941 */ /* 0x000fea0003800200 */
.L_x_72:
        /* <DEDUP_REMOVED lines=17> */
        .weak           $__internal_9_$__cuda_sm20_div_rn_f64_full
        .type           $__internal_9_$__cuda_sm20_div_rn_f64_full,@function
        .size           $__internal_9_$__cuda_sm20_div_rn_f64_full,(.L_x_145 - $__internal_9_$__cuda_sm20_div_rn_f64_full)
$__internal_9_$__cuda_sm20_div_rn_f64_full:
        /* <DEDUP_REMOVED lines=69> */
.L_x_75:
        /* <DEDUP_REMOVED lines=16> */
.L_x_78:
[----:B------:R-:W-:Y:S01]  /*0f00*/  LOP3.LUT R17, R5, 0x80000, RZ, 0xfc, !PT ;  /* 0x0008000005117812 */ /* 0x000fe200078efcff */
[----:B------:R-:W-:Y:S01]  /*0f10*/  IMAD.MOV.U32 R16, RZ, RZ, R4 ;  /* 0x000000ffff107224 */ /* 0x000fe200078e0004 */
[----:B------:R-:W-:Y:S06]  /*0f20*/  BRA `(.L_x_76) ;  /* 0x0000000000087947 */ /* 0x000fec0003800000 */
.L_x_77:
[----:B------:R-:W-:Y:S01]  /*0f30*/  LOP3.LUT R17, R7, 0x80000, RZ, 0xfc, !PT ;  /* 0x0008000007117812 */ /* 0x000fe200078efcff */
[----:B------:R-:W-:-:S07]  /*0f40*/  IMAD.MOV.U32 R16, RZ, RZ, R6 ;  /* 0x000000ffff107224 */ /* 0x000fce00078e0006 */
.L_x_76:
[----:B------:R-:W-:Y:S05]  /*0f50*/  BSYNC.RECONVERGENT B1 ;  /* 0x0000000000017941 */ /* 0x000fea0003800200 */
.L_x_74:
[----:B------:R-:W-:Y:S02]  /*0f60*/  IMAD.MOV.U32 R13, RZ, RZ, 0x0 ;  /* 0x00000000ff0d7424 */ /* 0x000fe400078e00ff */
[----:B------:R-:W-:Y:S02]  /*0f70*/  IMAD.MOV.U32 R6, RZ, RZ, R16 ;  /* 0x000000ffff067224 */ /* 0x000fe400078e0010 */
[----:B------:R-:W-:Y:S01]  /*0f80*/  IMAD.MOV.U32 R7, RZ, RZ, R17 ;  /* 0x000000ffff077224 */ /* 0x000fe200078e0011 */
[----:B------:R-:W-:Y:S06]  /*0f90*/  RET.REL.NODEC R12 `(_Z23executeThirdLayer_partBPdS_S_S_S_S_S_) ;  /* 0xfffffff00c187950 */ /* 0x000fec0003c3ffff */
.L_x_79:
        /* <DEDUP_REMOVED lines=14> */
.L_x_145:


//--------------------- .text._Z23executeThirdLayer_partAPdS_S_S_S_S_S_ --------------------------
	.section	.text._Z23executeThirdLayer_partAPdS_S_S_S_S_S_,"ax",@progbits
	.align	128
        .global         _Z23executeThirdLayer_partAPdS_S_S_S_S_S_
        .type           _Z23executeThirdLayer_partAPdS_S_S_S_S_S_,@function
        .size           _Z23executeThirdLayer_partAPdS_S_S_S_S_S_,(.L_x_146 - _Z23executeThirdLayer_partAPdS_S_S_S_S_S_)
        .other          _Z23executeThirdLayer_partAPdS_S_S_S_S_S_,@"STO_CUDA_ENTRY STV_DEFAULT"
_Z23executeThirdLayer_partAPdS_S_S_S_S_S_:
.text._Z23executeThirdLayer_partAPdS_S_S_S_S_S_:
[----:B------:R-:W-:Y:S01]  /*0000*/  LDC R1, c[0x0][0x37c] ;  /* 0x0000df00ff017b82 */ /* 0x000fe20000000800 */
[----:B------:R-:W0:Y:S07]  /*0010*/  S2R R2, SR_TID.Y ;  /* 0x0000000000027919 */ /* 0x000e2e0000002200 */
[----:B------:R-:W1:Y:S01]  /*0020*/  LDC.64 R16, c[0x0][0x388] ;  /* 0x0000e200ff107b82 */ /* 0x000e620000000a00 */
[----:B------:R-:W2:Y:S01]  /*0030*/  LDCU.64 UR4, c[0x0][0x358] ;  /* 0x00006b00ff0477ac */ /* 0x000ea20008000a00 */
[----:B------:R-:W0:Y:S01]  /*0040*/  S2R R5, SR_CTAID.Z ;  /* 0x0000000000057919 */ /* 0x000e220000002700 */
[----:B------:R-:W3:Y:S05]  /*0050*/  S2R R27, SR_CTAID.Y ;  /* 0x00000000001b7919 */ /* 0x000eea0000002600 */
[----:B------:R-:W4:Y:S01]  /*0060*/  LDC.64 R10, c[0x0][0x380] ;  /* 0x0000e000ff0a7b82 */ /* 0x000f220000000a00 */
[----:B------:R-:W5:Y:S01]  /*0070*/  S2R R0, SR_CTAID.X ;  /* 0x0000000000007919 */ /* 0x000f620000002500 */
[----:B------:R-:W2:Y:S01]  /*0080*/  S2R R3, SR_TID.X ;  /* 0x0000000000037919 */ /* 0x000ea20000002100 */
[----:B0-----:R-:W-:-:S04]  /*0090*/  IMAD R4, R5, 0x20, R2 ;  /* 0x0000002005047824 */ /* 0x001fc800078e0202 */
[----:B---3--:R-:W-:Y:S02]  /*00a0*/  IMAD R4, R27, 0xe00, R4 ;  /* 0x00000e001b047824 */ /* 0x008fe400078e0204 */
[----:B-----5:R-:W-:Y:S02]  /*00b0*/  IMAD.SHL.U32 R9, R0, 0x20, RZ ;  /* 0x0000002000097824 */ /* 0x020fe400078e00ff */
[----:B--2---:R-:W-:Y:S02]  /*00c0*/  IMAD R7, R3, 0x70, R4 ;  /* 0x0000007003077824 */ /* 0x004fe400078e0204 */
[----:B-1----:R-:W-:-:S04]  /*00d0*/  IMAD.WIDE.U32 R16, R9, 0x8, R16 ;  /* 0x0000000809107825 */ /* 0x002fc800078e0010 */
[----:B----4-:R-:W-:Y:S01]  /*00e0*/  IMAD.WIDE.U32 R10, R7, 0x8, R10 ;  /* 0x00000008070a7825 */ /* 0x010fe200078e000a */
[----:B------:R-:W2:Y:S04]  /*00f0*/  LDG.E.64 R14, desc[UR4][R16.64+0x8] ;  /* 0x00000804100e7981 */ /* 0x000ea8000c1e1b00 */
[----:B------:R-:W3:Y:S04]  /*0100*/  LDG.E.64 R6, desc[UR4][R16.64] ;  /* 0x0000000410067981 */ /* 0x000ee8000c1e1b00 */
[----:B------:R-:W3:Y:S04]  /*0110*/  LDG.E.64 R24, desc[UR4][R10.64] ;  /* 0x000000040a187981 */ /* 0x000ee8000c1e1b00 */
[----:B------:R-:W2:Y:S04]  /*0120*/  LDG.E.64 R22, desc[UR4][R10.64+0x18800] ;  /* 0x018800040a167981 */ /* 0x000ea8000c1e1b00 */
[----:B------:R-:W4:Y:S04]  /*0130*/  LDG.E.64 R18, desc[UR4][R16.64+0x10] ;  /* 0x0000100410127981 */ /* 0x000f28000c1e1b00 */
[----:B------:R-:W4:Y:S04]  /*0140*/  LDG.E.64 R20, desc[UR4][R10.64+0x31000] ;  /* 0x031000040a147981 */ /* 0x000f28000c1e1b00 */
[----:B------:R-:W5:Y:S04]  /*0150*/  LDG.E.64 R8, desc[UR4][R16.64+0x18] ;  /* 0x0000180410087981 */ /* 0x000f68000c1e1b00 */
[----:B------:R-:W5:Y:S04]  /*0160*/  LDG.E.64 R12, desc[UR4][R10.64+0x49800] ;  /* 0x049800040a0c7981 */ /* 0x000f68000c1e1b00 */
[----:B------:R-:W5:Y:S01]  /*0170*/  LDG.E.64 R28, desc[UR4][R10.64+0x2f7800] ;  /* 0x2f7800040a1c7981 */ /* 0x000f62000c1e1b00 */
[----:B---3--:R-:W-:Y:S01]  /*0180*/  DFMA R6, R24, R6, RZ ;  /* 0x000000061806722b */ /* 0x008fe200000000ff */
[----:B------:R-:W0:Y:S07]  /*0190*/  LDC.64 R24, c[0x0][0x3a0] ;  /* 0x0000e800ff187b82 */ /* 0x000e2e0000000a00 */
[----:B--2---:R-:W-:-:S02]  /*01a0*/  DFMA R22, R22, R14, R6 ;  /* 0x0000000e1616722b */ /* 0x004fc40000000006 */
[----:B------:R-:W2:Y:S04]  /*01b0*/  LDG.E.64 R6, desc[UR4][R16.64+0x20] ;  /* 0x0000200410067981 */ /* 0x000ea8000c1e1b00 */
[----:B------:R-:W2:Y:S02]  /*01c0*/  LDG.E.64 R14, desc[UR4][R10.64+0x62000] ;  /* 0x062000040a0e7981 */ /* 0x000ea4000c1e1b00 */
[----:B----4-:R-:W-:Y:S02]  /*01d0*/  DFMA R22, R20, R18, R22 ;  /* 0x000000121416722b */ /* 0x010fe40000000016 */
[----:B------:R-:W3:Y:S04]  /*01e0*/  LDG.E.64 R18, desc[UR4][R16.64+0x28] ;  /* 0x0000280410127981 */ /* 0x000ee8000c1e1b00 */
[----:B------:R-:W3:Y:S02]  /*01f0*/  LDG.E.64 R20, desc[UR4][R10.64+0x7a800] ;  /* 0x07a800040a147981 */ /* 0x000ee4000c1e1b00 */
[----:B-----5:R-:W-:-:S02]  /*0200*/  DFMA R22, R12, R8, R22 ;  /* 0x000000080c16722b */ /* 0x020fc40000000016 */
[----:B------:R-:W4:Y:S04]  /*0210*/  LDG.E.64 R8, desc[UR4][R16.64+0x30] ;  /* 0x0000300410087981 */ /* 0x000f28000c1e1b00 */
[----:B------:R-:W4:Y:S02]  /*0220*/  LDG.E.64 R12, desc[UR4][R10.64+0x93000] ;  /* 0x093000040a0c7981 */ /* 0x000f24000c1e1b00 */
[----:B--2---:R-:W-:Y:S02]  /*0230*/  DFMA R22, R14, R6, R22 ;  /* 0x000000060e16722b */ /* 0x004fe40000000016 */
[----:B------:R-:W2:Y:S04]  /*0240*/  LDG.E.64 R6, desc[UR4][R16.64+0x38] ;  /* 0x0000380410067981 */ /* 0x000ea8000c1e1b00 */
[----:B------:R-:W2:Y:S02]  /*0250*/  LDG.E.64 R14, desc[UR4][R10.64+0xab800] ;  /* 0x0ab800040a0e7981 */ /* 0x000ea4000c1e1b00 */
[----:B---3--:R-:W-:-:S02]  /*0260*/  DFMA R22, R20, R18, R22 ;  /* 0x000000121416722b */ /* 0x008fc40000000016 */
[----:B------:R-:W3:Y:S04]  /*0270*/  LDG.E.64 R18, desc[UR4][R16.64+0x40] ;  /* 0x0000400410127981 */ /* 0x000ee8000c1e1b00 */
[----:B------:R-:W3:Y:S02]  /*0280*/  LDG.E.64 R20, desc[UR4][R10.64+0xc4000] ;  /* 0x0c4000040a147981 */ /* 0x000ee4000c1e1b00 */
[----:B----4-:R-:W-:Y:S02]  /*0290*/  DFMA R22, R12, R8, R22 ;  /* 0x000000080c16722b */ /* 0x010fe40000000016 */
[----:B------:R-:W4:Y:S04]  /*02a0*/  LDG.E.64 R8, desc[UR4][R16.64+0x48] ;  /* 0x0000480410087981 */ /* 0x000f28000c1e1b00 */
[----:B------:R-:W4:Y:S02]  /*02b0*/  LDG.E.64 R12, desc[UR4][R10.64+0xdc800] ;  /* 0x0dc800040a0c7981 */ /* 0x000f24000c1e1b00 */
        /* <DEDUP_REMOVED lines=53> */
[----:B------:R-:W4:Y:S01]  /*0610*/  LDG.E.64 R12, desc[UR4][R10.64+0x295800] ;  /* 0x295800040a0c7981 */ /* 0x000f22000c1e1b00 */
        /* <DEDUP_REMOVED lines=8> */
[----:B----4-:R-:W-:Y:S01]  /*06a0*/  DFMA R12, R12, R8, R22 ;  /* 0x000000080c0c722b */ /* 0x010fe20000000016 */
[----:B------:R-:W0:Y:S02]  /*06b0*/  LDC.64 R8, c[0x0][0x398] ;  /* 0x0000e600ff087b82 */ /* 0x000e240000000a00 */
[----:B------:R-:W4:Y:S01]  /*06c0*/  LDG.E.64 R22, desc[UR4][R16.64+0xf8] ;  /* 0x0000f80410167981 */ /* 0x000f22000c1e1b00 */
[----:B0-----:R-:W-:-:S04]  /*06d0*/  IMAD.WIDE.U32 R8, R0, 0x8, R8 ;  /* 0x0000000800087825 */ /* 0x001fc800078e0008 */
[----:B--2---:R-:W-:Y:S01]  /*06e0*/  DFMA R14, R18, R14, R12 ;  /* 0x0000000e120e722b */ /* 0x004fe2000000000c */
[----:B------:R-:W2:Y:S04]  /*06f0*/  LDG.E.64 R18, desc[UR4][R16.64+0xf0] ;  /* 0x0000f00410127981 */ /* 0x000ea8000c1e1b00 */
[----:B------:R-:W2:Y:S04]  /*0700*/  LDG.E.64 R12, desc[UR4][R10.64+0x2df000] ;  /* 0x2df000040a0c7981 */ /* 0x000ea8000c1e1b00 */
[----:B------:R5:W4:Y:S02]  /*0710*/  LDG.E.64 R10, desc[UR4][R8.64] ;  /* 0x00000004080a7981 */ /* 0x000b24000c1e1b00 */
[----:B-----5:R-:W0:Y:S01]  /*0720*/  MUFU.RCP64H R9, R25 ;  /* 0x0000001900097308 */ /* 0x020e220000001800 */
[----:B------:R-:W-:Y:S01]  /*0730*/  IMAD.MOV.U32 R8, RZ, RZ, 0x1 ;  /* 0x00000001ff087424 */ /* 0x000fe200078e00ff */
[----:B---3--:R-:W-:-:S05]  /*0740*/  DFMA R6, R20, R6, R14 ;  /* 0x000000061406722b */ /* 0x008fca000000000e */
[----:B0-----:R-:W-:-:S08]  /*0750*/  DFMA R14, -R24, R8, 1 ;  /* 0x3ff00000180e742b */ /* 0x001fd00000000108 */
[----:B------:R-:W-:-:S08]  /*0760*/  DFMA R14, R14, R14, R14 ;  /* 0x0000000e0e0e722b */ /* 0x000fd0000000000e */
[----:B------:R-:W-:Y:S01]  /*0770*/  DFMA R8, R8, R14, R8 ;  /* 0x0000000e0808722b */ /* 0x000fe20000000008 */
[----:B------:R-:W-:-:S04]  /*0780*/  IMAD R27, R27, 0xe20, R2 ;  /* 0x00000e201b1b7824 */ /* 0x000fc800078e0202 */
[----:B------:R-:W-:Y:S01]  /*0790*/  IMAD R2, R0, 0x31e1, R27 ;  /* 0x000031e100027824 */ /* 0x000fe200078e021b */
[----:B------:R-:W-:Y:S03]  /*07a0*/  BSSY.RECONVERGENT B0, `(.L_x_80) ;  /* 0x0000011000007945 */ /* 0x000fe60003800200 */
[----:B------:R-:W-:Y:S01]  /*07b0*/  IMAD R2, R5, 0x20, R2 ;  /* 0x0000002005027824 */ /* 0x000fe200078e0202 */
[----:B--2---:R-:W-:Y:S02]  /*07c0*/  DFMA R6, R12, R18, R6 ;  /* 0x000000120c06722b */ /* 0x004fe40000000006 */
[----:B------:R-:W-:-:S06]  /*07d0*/  DFMA R12, -R24, R8, 1 ;  /* 0x3ff00000180c742b */ /* 0x000fcc0000000108 */
[----:B----4-:R-:W-:Y:S02]  /*07e0*/  DFMA R6, R28, R22, R6 ;  /* 0x000000161c06722b */ /* 0x010fe40000000006 */
[----:B------:R-:W-:-:S06]  /*07f0*/  DFMA R12, R8, R12, R8 ;  /* 0x0000000c080c722b */ /* 0x000fcc0000000008 */
        /* <DEDUP_REMOVED lines=10> */
[----:B------:R-:W-:Y:S05]  /*08a0*/  CALL.REL.NOINC `($__internal_10_$__cuda_sm20_div_rn_f64_full) ;  /* 0x0000000000487944 */ /* 0x000fea0003c00000 */
.L_x_81:
[----:B------:R-:W-:Y:S05]  /*08b0*/  BSYNC.RECONVERGENT B0 ;  /* 0x0000000000007941 */ /* 0x000fea0003800200 */
.L_x_80:
        /* <DEDUP_REMOVED lines=17> */
        .weak           $__internal_10_$__cuda_sm20_div_rn_f64_full
        .type           $__internal_10_$__cuda_sm20_div_rn_f64_full,@function
        .size           $__internal_10_$__cuda_sm20_div_rn_f64_full,(.L_x_146 - $__internal_10_$__cuda_sm20_div_rn_f64_full)
$__internal_10_$__cuda_sm20_div_rn_f64_full:
[C---:B------:R-:W-:Y:S01]  /*09d0*/  FSETP.GEU.AND P0, PT, |R25|.reuse, 1.469367938527859385e-39, PT ;  /* 0x001000001900780b */ /* 0x040fe20003f0e200 */
[--C-:B------:R-:W-:Y:S01]  /*09e0*/  IMAD.MOV.U32 R4, RZ, RZ, R24.reuse ;  /* 0x000000ffff047224 */ /* 0x100fe200078e0018 */
[C---:B------:R-:W-:Y:S01]  /*09f0*/  LOP3.LUT R2, R25.reuse, 0x800fffff, RZ, 0xc0, !PT ;  /* 0x800fffff19027812 */ /* 0x040fe200078ec0ff */
[----:B------:R-:W-:Y:S01]  /*0a00*/  IMAD.MOV.U32 R5, RZ, RZ, R25 ;  /* 0x000000ffff057224 */ /* 0x000fe200078e0019 */
[----:B------:R-:W-:Y:S01]  /*0a10*/  BSSY.RECONVERGENT B1, `(.L_x_82) ;  /* 0x0000057000017945 */ /* 0x000fe20003800200 */
[----:B------:R-:W-:Y:S01]  /*0a20*/  IMAD.MOV.U32 R7, RZ, RZ, R11 ;  /* 0x000000ffff077224 */ /* 0x000fe200078e000b */
[----:B------:R-:W-:Y:S01]  /*0a30*/  LOP3.LUT R3, R2, 0x3ff00000, RZ, 0xfc, !PT ;  /* 0x3ff0000002037812 */ /* 0x000fe200078efcff */
[----:B------:R-:W-:Y:S01]  /*0a40*/  IMAD.MOV.U32 R2, RZ, RZ, R24 ;  /* 0x000000ffff027224 */ /* 0x000fe200078e0018 */
[----:B------:R-:W-:Y:S01]  /*0a50*/  LOP3.LUT R24, R25, 0x7ff00000, RZ, 0xc0, !PT ;  /* 0x7ff0000019187812 */ /* 0x000fe200078ec0ff */
[----:B------:R-:W-:Y:S01]  /*0a60*/  IMAD.MOV.U32 R14, RZ, RZ, 0x1 ;  /* 0x00000001ff0e7424 */ /* 0x000fe200078e00ff */
[C---:B------:R-:W-:Y:S01]  /*0a70*/  FSETP.GEU.AND P2, PT, |R7|.reuse, 1.469367938527859385e-39, PT ;  /* 0x001000000700780b */ /* 0x040fe20003f4e200 */
[----:B------:R-:W-:Y:S01]  /*0a80*/  IMAD.MOV.U32 R6, RZ, RZ, R10 ;  /* 0x000000ffff067224 */ /* 0x000fe200078e000a */
[----:B------:R-:W-:Y:S01]  /*0a90*/  LOP3.LUT R9, R7, 0x7ff00000, RZ, 0xc0, !PT ;  /* 0x7ff0000007097812 */ /* 0x000fe200078ec0ff */
[----:B------:R-:W-:Y:S01]  /*0aa0*/  @!P0 DMUL R2, R4, 8.98846567431157953865e+307 ;  /* 0x7fe0000004028828 */ /* 0x000fe20000000000 */
[----:B------:R-:W-:-:S02]  /*0ab0*/  IMAD.MOV.U32 R13, RZ, RZ, 0x1ca00000 ;  /* 0x1ca00000ff0d7424 */ /* 0x000fc400078e00ff */
[----:B------:R-:W-:Y:S01]  /*0ac0*/  ISETP.GE.U32.AND P1, PT, R9, R24, PT ;  /* 0x000000180900720c */ /* 0x000fe20003f26070 */
[----:B------:R-:W-:Y:S02]  /*0ad0*/  IMAD.MOV.U32 R21, RZ, RZ, R9 ;  /* 0x000000ffff157224 */ /* 0x000fe400078e0009 */
[----:B------:R-:W0:Y:S04]  /*0ae0*/  MUFU.RCP64H R15, R3 ;  /* 0x00000003000f7308 */ /* 0x000e280000001800 */
[----:B------:R-:W-:Y:S02]  /*0af0*/  @!P2 LOP3.LUT R16, R5, 0x7ff00000, RZ, 0xc0, !PT ;  /* 0x7ff000000510a812 */ /* 0x000fe400078ec0ff */
[----:B------:R-:W-:Y:S02]  /*0b00*/  @!P0 LOP3.LUT R24, R3, 0x7ff00000, RZ, 0xc0, !PT ;  /* 0x7ff0000003188812 */ /* 0x000fe400078ec0ff */
[----:B------:R-:W-:Y:S01]  /*0b10*/  @!P2 ISETP.GE.U32.AND P3, PT, R9, R16, PT ;  /* 0x000000100900a20c */ /* 0x000fe20003f66070 */
[----:B------:R-:W-:-:S02]  /*0b20*/  @!P2 IMAD.MOV.U32 R16, RZ, RZ, RZ ;  /* 0x000000ffff10a224 */ /* 0x000fc400078e00ff */
[----:B------:R-:W-:Y:S01]  /*0b30*/  VIADD R22, R24, 0xffffffff ;  /* 0xffffffff18167836 */ /* 0x000fe20000000000 */
[----:B------:R-:W-:-:S04]  /*0b40*/  @!P2 SEL R17, R13, 0x63400000, !P3 ;  /* 0x634000000d11a807 */ /* 0x000fc80005800000 */
[----:B------:R-:W-:Y:S01]  /*0b50*/  @!P2 LOP3.LUT R17, R17, 0x80000000, R7, 0xf8, !PT ;  /* 0x800000001111a812 */ /* 0x000fe200078ef807 */
[----:B0-----:R-:W-:-:S03]  /*0b60*/  DFMA R10, R14, -R2, 1 ;  /* 0x3ff000000e0a742b */ /* 0x001fc60000000802 */
[----:B------:R-:W-:-:S05]  /*0b70*/  @!P2 LOP3.LUT R17, R17, 0x100000, RZ, 0xfc, !PT ;  /* 0x001000001111a812 */ /* 0x000fca00078efcff */
[----:B------:R-:W-:-:S08]  /*0b80*/  DFMA R10, R10, R10, R10 ;  /* 0x0000000a0a0a722b */ /* 0x000fd0000000000a */
[----:B------:R-:W-:Y:S01]  /*0b90*/  DFMA R14, R14, R10, R14 ;  /* 0x0000000a0e0e722b */ /* 0x000fe2000000000e */
[----:B------:R-:W-:Y:S01]  /*0ba0*/  SEL R11, R13, 0x63400000, !P1 ;  /* 0x634000000d0b7807 */ /* 0x000fe20004800000 */
[----:B------:R-:W-:-:S03]  /*0bb0*/  IMAD.MOV.U32 R10, RZ, RZ, R6 ;  /* 0x000000ffff0a7224 */ /* 0x000fc600078e0006 */
[----:B------:R-:W-:-:S03]  /*0bc0*/  LOP3.LUT R11, R11, 0x800fffff, R7, 0xf8, !PT ;  /* 0x800fffff0b0b7812 */ /* 0x000fc600078ef807 */
[----:B------:R-:W-:-:S03]  /*0bd0*/  DFMA R18, R14, -R2, 1 ;  /* 0x3ff000000e12742b */ /* 0x000fc60000000802 */
[----:B------:R-:W-:-:S05]  /*0be0*/  @!P2 DFMA R10, R10, 2, -R16 ;  /* 0x400000000a0aa82b */ /* 0x000fca0000000810 */
[----:B------:R-:W-:-:S05]  /*0bf0*/  DFMA R14, R14, R18, R14 ;  /* 0x000000120e0e722b */ /* 0x000fca000000000e */
[----:B------:R-:W-:-:S03]  /*0c00*/  @!P2 LOP3.LUT R21, R11, 0x7ff00000, RZ, 0xc0, !PT ;  /* 0x7ff000000b15a812 */ /* 0x000fc600078ec0ff */
[----:B------:R-:W-:Y:S02]  /*0c10*/  DMUL R16, R14, R10 ;  /* 0x0000000a0e107228 */ /* 0x000fe40000000000 */
[----:B------:R-:W-:-:S05]  /*0c20*/  VIADD R20, R21, 0xffffffff ;  /* 0xffffffff15147836 */ /* 0x000fca0000000000 */
[----:B------:R-:W-:Y:S01]  /*0c30*/  ISETP.GT.U32.AND P0, PT, R20, 0x7feffffe, PT ;  /* 0x7feffffe1400780c */ /* 0x000fe20003f04070 */
[----:B------:R-:W-:-:S03]  /*0c40*/  DFMA R18, R16, -R2, R10 ;  /* 0x800000021012722b */ /* 0x000fc6000000000a */
[----:B------:R-:W-:-:S05]  /*0c50*/  ISETP.GT.U32.OR P0, PT, R22, 0x7feffffe, P0 ;  /* 0x7feffffe1600780c */ /* 0x000fca0000704470 */
[----:B------:R-:W-:-:S08]  /*0c60*/  DFMA R14, R14, R18, R16 ;  /* 0x000000120e0e722b */ /* 0x000fd00000000010 */
        /* <DEDUP_REMOVED lines=28> */
.L_x_83:
        /* <DEDUP_REMOVED lines=16> */
.L_x_86:
[----:B------:R-:W-:Y:S01]  /*0f30*/  LOP3.LUT R17, R5, 0x80000, RZ, 0xfc, !PT ;  /* 0x0008000005117812 */ /* 0x000fe200078efcff */
[----:B------:R-:W-:Y:S01]  /*0f40*/  IMAD.MOV.U32 R16, RZ, RZ, R4 ;  /* 0x000000ffff107224 */ /* 0x000fe200078e0004 */
[----:B------:R-:W-:Y:S06]  /*0f50*/  BRA `(.L_x_84) ;  /* 0x0000000000087947 */ /* 0x000fec0003800000 */
.L_x_85:
[----:B------:R-:W-:Y:S01]  /*0f60*/  LOP3.LUT R17, R7, 0x80000, RZ, 0xfc, !PT ;  /* 0x0008000007117812 */ /* 0x000fe200078efcff */
[----:B------:R-:W-:-:S07]  /*0f70*/  IMAD.MOV.U32 R16, RZ, RZ, R6 ;  /* 0x000000ffff107224 */ /* 0x000fce00078e0006 */
.L_x_84:
[----:B------:R-:W-:Y:S05]  /*0f80*/  BSYNC.RECONVERGENT B1 ;  /* 0x0000000000017941 */ /* 0x000fea0003800200 */
.L_x_82:
[----:B------:R-:W-:Y:S02]  /*0f90*/  IMAD.MOV.U32 R13, RZ, RZ, 0x0 ;  /* 0x00000000ff0d7424 */ /* 0x000fe400078e00ff */
[----:B------:R-:W-:Y:S02]  /*0fa0*/  IMAD.MOV.U32 R6, RZ, RZ, R16 ;  /* 0x000000ffff067224 */ /* 0x000fe400078e0010 */
[----:B------:R-:W-:Y:S01]  /*0fb0*/  IMAD.MOV.U32 R7, RZ, RZ, R17 ;  /* 0x000000ffff077224 */ /* 0x000fe200078e0011 */
[----:B------:R-:W-:Y:S06]  /*0fc0*/  RET.REL.NODEC R12 `(_Z23executeThirdLayer_partAPdS_S_S_S_S_S_) ;  /* 0xfffffff00c0c7950 */ /* 0x000fec0003c3ffff */
.L_x_87:
        /* <DEDUP_REMOVED lines=11> */
.L_x_146:


//--------------------- .text._Z24executeSecondLayer_partCPdS_S_S_S_S_S_ --------------------------
	.section	.text._Z24executeSecondLayer_partCPdS_S_S_S_S_S_,"ax",@progbits
	.align	128
        .global         _Z24executeSecondLayer_partCPdS_S_S_S_S_S_
        .type           _Z24executeSecondLayer_partCPdS_S_S_S_S_S_,@function
        .size           _Z24executeSecondLayer_partCPdS_S_S_S_S_S_,(.L_x_147 - _Z24executeSecondLayer_partCPdS_S_S_S_S_S_)
        .other          _Z24executeSecondLayer_partCPdS_S_S_S_S_S_,@"STO_CUDA_ENTRY STV_DEFAULT"
_Z24executeSecondLayer_partCPdS_S_S_S_S_S_:
.text._Z24executeSecondLayer_partCPdS_S_S_S_S_S_:
[----:B------:R-:W-:Y:S01]  /*0000*/  LDC R1, c[0x0][0x37c] ;  /* 0x0000df00ff017b82 */ /* 0x000fe20000000800 */
[----:B------:R-:W0:Y:S07]  /*0010*/  S2R R15, SR_CTAID.Y ;  /* 0x00000000000f7919 */ /* 0x000e2e0000002600 */
[----:B------:R-:W1:Y:S01]  /*0020*/  LDC.64 R12, c[0x0][0x388] ;  /* 0x0000e200ff0c7b82 */ /* 0x000e620000000a00 */
[----:B------:R-:W2:Y:S01]  /*0030*/  LDCU.64 UR6, c[0x0][0x380] ;  /* 0x00007000ff0677ac */ /* 0x000ea20008000a00 */
[----:B------:R-:W0:Y:S01]  /*0040*/  S2R R2, SR_TID.Y ;  /* 0x0000000000027919 */ /* 0x000e220000002200 */
[----:B------:R-:W3:Y:S01]  /*0050*/  LDCU.64 UR4, c[0x0][0x358] ;  /* 0x00006b00ff0477ac */ /* 0x000ee20008000a00 */
[----:B------:R-:W4:Y:S01]  /*0060*/  S2R R14, SR_TID.X ;  /* 0x00000000000e7919 */ /* 0x000f220000002100 */
[----:B------:R-:W5:Y:S01]  /*0070*/  S2R R0, SR_CTAID.X ;  /* 0x0000000000007919 */ /* 0x000f620000002500 */
[----:B0-----:R-:W-:-:S02]  /*0080*/  IMAD R15, R15, 0x10, R2 ;  /* 0x000000100f0f7824 */ /* 0x001fc400078e0202 */
[----:B----4-:R-:W-:Y:S02]  /*0090*/  IMAD R3, R14, 0x72, RZ ;  /* 0x000000720e037824 */ /* 0x010fe400078e02ff */
[----:B-----5:R-:W-:-:S05]  /*00a0*/  IMAD R2, R0, 0x32c4, R15 ;  /* 0x000032c400027824 */ /* 0x020fca00078e020f */
[----:B------:R-:W-:Y:S01]  /*00b0*/  IADD3 R2, P0, PT, R3, R2, RZ ;  /* 0x0000000203027210 */ /* 0x000fe20007f1e0ff */
[----:B------:R-:W-:-:S04]  /*00c0*/  IMAD R3, R0, 0x9, RZ ;  /* 0x0000000900037824 */ /* 0x000fc800078e02ff */
[----:B------:R-:W-:Y:S01]  /*00d0*/  IMAD.X R5, RZ, RZ, RZ, P0 ;  /* 0x000000ffff057224 */ /* 0x000fe200000e06ff */
[----:B--2---:R-:W-:Y:S01]  /*00e0*/  LEA R8, P0, R2, UR6, 0x3 ;  /* 0x0000000602087c11 */ /* 0x004fe2000f8018ff */
[----:B-1----:R-:W-:-:S03]  /*00f0*/  IMAD.WIDE.U32 R12, R3, 0x8, R12 ;  /* 0x00000008030c7825 */ /* 0x002fc600078e000c */
[----:B------:R-:W-:Y:S02]  /*0100*/  LEA.HI.X R9, R2, UR7, R5, 0x3, P0 ;  /* 0x0000000702097c11 */ /* 0x000fe400080f1c05 */
[----:B---3--:R-:W2:Y:S04]  /*0110*/  LDG.E.64 R18, desc[UR4][R12.64+0x8] ;  /* 0x000008040c127981 */ /* 0x008ea8000c1e1b00 */
        /* <DEDUP_REMOVED lines=55> */
[----:B------:R-:W-:Y:S05]  /*0490*/  CALL.REL.NOINC `($__internal_11_$__cuda_sm20_div_rn_f64_full) ;  /* 0x0000000000487944 */ /* 0x000fea0003c00000 */
.L_x_89:
[----:B------:R-:W-:Y:S05]  /*04a0*/  BSYNC.RECONVERGENT B0 ;  /* 0x0000000000007941 */ /* 0x000fea0003800200 */
.L_x_88:
        /* <DEDUP_REMOVED lines=17> */
        .weak           $__internal_11_$__cuda_sm20_div_rn_f64_full
        .type           $__internal_11_$__cuda_sm20_div_rn_f64_full,@function
        .size           $__internal_11_$__cuda_sm20_div_rn_f64_full,(.L_x_147 - $__internal_11_$__cuda_sm20_div_rn_f64_full)
$__internal_11_$__cuda_sm20_div_rn_f64_full:
        /* <DEDUP_REMOVED lines=69> */
.L_x_91:
        /* <DEDUP_REMOVED lines=16> */
.L_x_94:
[----:B------:R-:W-:Y:S01]  /*0b10*/  LOP3.LUT R17, R5, 0x80000, RZ, 0xfc, !PT ;  /* 0x0008000005117812 */ /* 0x000fe200078efcff */
[----:B------:R-:W-:Y:S01]  /*0b20*/  IMAD.MOV.U32 R16, RZ, RZ, R4 ;  /* 0x000000ffff107224 */ /* 0x000fe200078e0004 */
[----:B------:R-:W-:Y:S06]  /*0b30*/  BRA `(.L_x_92) ;  /* 0x0000000000087947 */ /* 0x000fec0003800000 */
.L_x_93:
[----:B------:R-:W-:Y:S01]  /*0b40*/  LOP3.LUT R17, R7, 0x80000, RZ, 0xfc, !PT ;  /* 0x0008000007117812 */ /* 0x000fe200078efcff */
[----:B------:R-:W-:-:S07]  /*0b50*/  IMAD.MOV.U32 R16, RZ, RZ, R6 ;  /* 0x000000ffff107224 */ /* 0x000fce00078e0006 */
.L_x_92:
[----:B------:R-:W-:Y:S05]  /*0b60*/  BSYNC.RECONVERGENT B1 ;  /* 0x0000000000017941 */ /* 0x000fea0003800200 */
.L_x_90:
[----:B------:R-:W-:Y:S02]  /*0b70*/  IMAD.MOV.U32 R13, RZ, RZ, 0x0 ;  /* 0x00000000ff0d7424 */ /* 0x000fe400078e00ff */
[----:B------:R-:W-:Y:S02]  /*0b80*/  IMAD.MOV.U32 R2, RZ, RZ, R16 ;  /* 0x000000ffff027224 */ /* 0x000fe400078e0010 */
[----:B------:R-:W-:Y:S01]  /*0b90*/  IMAD.MOV.U32 R3, RZ, RZ, R17 ;  /* 0x000000ffff037224 */ /* 0x000fe200078e0011 */
[----:B------:R-:W-:Y:S06]  /*0ba0*/  RET.REL.NODEC R12 `(_Z24executeSecondLayer_partCPdS_S_S_S_S_S_) ;  /* 0xfffffff40c147950 */ /* 0x000fec0003c3ffff */
.L_x_95:
        /* <DEDUP_REMOVED lines=13> */
.L_x_147:


//--------------------- .text._Z24executeSecondLayer_partBPdS_S_S_S_S_S_ --------------------------
	.section	.text._Z24executeSecondLayer_partBPdS_S_S_S_S_S_,"ax",@progbits
	.align	128
        .global         _Z24executeSecondLayer_partBPdS_S_S_S_S_S_
        .type           _Z24executeSecondLayer_partBPdS_S_S_S_S_S_,@function
        .size           _Z24executeSecondLayer_partBPdS_S_S_S_S_S_,(.L_x_148 - _Z24executeSecondLayer_partBPdS_S_S_S_S_S_)
        .other          _Z24executeSecondLayer_partBPdS_S_S_S_S_S_,@"STO_CUDA_ENTRY STV_DEFAULT"
_Z24executeSecondLayer_partBPdS_S_S_S_S_S_:
.text._Z24executeSecondLayer_partBPdS_S_S_S_S_S_:
        /* <DEDUP_REMOVED lines=29> */
[----:B---3--:R-:W-:Y:S02]  /*01d0*/  DFMA R6, R10, R6, R12 ;  /* 0x000000060a06722b */ /* 0x008fe4000000000c */
[----:B------:R-:W3:Y:S04]  /*01e0*/  LDG.E.64 R12, desc[UR4][R8.64+0x10] ;  /* 0x00001004080c7981 */ /* 0x000ee8000c1e1b00 */
[----:B------:R-:W3:Y:S01]  /*01f0*/  LDG.E.64 R10, desc[UR4][R14.64+0x310] ;  /* 0x000310040e0a7981 */ /* 0x000ee2000c1e1b00 */
[----:B----4-:R-:W-:Y:S01]  /*0200*/  DMUL R4, R24, R4 ;  /* 0x0000000418047228 */ /* 0x010fe20000000000 */
[----:B------:R-:W0:Y:S02]  /*0210*/  LDC.64 R24, c[0x0][0x3a0] ;  /* 0x0000e800ff187b82 */ /* 0x000e240000000a00 */
[----:B0-----:R-:W-:-:S06]  /*0220*/  IMAD.WIDE.U32 R24, R0, 0x8, R24 ;  /* 0x0000000800187825 */ /* 0x001fcc00078e0018 */
[----:B------:R-:W4:Y:S01]  /*0230*/  LDG.E.64 R24, desc[UR4][R24.64] ;  /* 0x0000000418187981 */ /* 0x000f22000c1e1b00 */
[----:B-----5:R-:W-:-:S03]  /*0240*/  DFMA R22, R20, R22, R4 ;  /* 0x000000161416722b */ /* 0x020fc60000000004 */
[----:B------:R-:W5:Y:S04]  /*0250*/  LDG.E.64 R4, desc[UR4][R8.64+0x38] ;  /* 0x0000380408047981 */ /* 0x000f68000c1e1b00 */
[----:B------:R-:W5:Y:S01]  /*0260*/  LDG.E.64 R20, desc[UR4][R14.64+0xa28] ;  /* 0x000a28040e147981 */ /* 0x000f62000c1e1b00 */
[----:B--2---:R-:W-:-:S03]  /*0270*/  DFMA R16, R16, R18, R22 ;  /* 0x000000121010722b */ /* 0x004fc60000000016 */
[----:B------:R-:W2:Y:S04]  /*0280*/  LDG.E.64 R18, desc[UR4][R14.64+0xa20] ;  /* 0x000a20040e127981 */ /* 0x000ea8000c1e1b00 */
[----:B------:R-:W2:Y:S01]  /*0290*/  LDG.E.64 R22, desc[UR4][R8.64+0x40] ;  /* 0x0000400408167981 */ /* 0x000ea2000c1e1b00 */
[----:B---3--:R-:W-:Y:S01]  /*02a0*/  DFMA R6, R10, R12, R6 ;  /* 0x0000000c0a06722b */ /* 0x008fe20000000006 */
[----:B------:R-:W0:Y:S02]  /*02b0*/  LDC.64 R10, c[0x0][0x398] ;  /* 0x0000e600ff0a7b82 */ /* 0x000e240000000a00 */
[----:B------:R-:W2:Y:S01]  /*02c0*/  LDG.E.64 R12, desc[UR4][R8.64+0x30] ;  /* 0x00003004080c7981 */ /* 0x000ea2000c1e1b00 */
[----:B0-----:R-:W-:-:S05]  /*02d0*/  IMAD.WIDE.U32 R10, R0, 0x8, R10 ;  /* 0x00000008000a7825 */ /* 0x001fca00078e000a */
[----:B------:R4:W3:Y:S02]  /*02e0*/  LDG.E.64 R8, desc[UR4][R10.64] ;  /* 0x000000040a087981 */ /* 0x0008e4000c1e1b00 */
[----:B----4-:R-:W0:Y:S01]  /*02f0*/  MUFU.RCP64H R11, R25 ;  /* 0x00000019000b7308 */ /* 0x010e220000001800 */
[----:B------:R-:W-:Y:S01]  /*0300*/  IMAD.MOV.U32 R10, RZ, RZ, 0x1 ;  /* 0x00000001ff0a7424 */ /* 0x000fe200078e00ff */
[----:B-----5:R-:W-:Y:S02]  /*0310*/  DMUL R20, R20, R4 ;  /* 0x0000000414147228 */ /* 0x020fe40000000000 */
[----:B------:R-:W-:-:S03]  /*0320*/  DADD R6, RZ, R6 ;  /* 0x00000000ff067229 */ /* 0x000fc60000000006 */
[----:B0-----:R-:W-:-:S08]  /*0330*/  DFMA R4, -R24, R10, 1 ;  /* 0x3ff000001804742b */ /* 0x001fd0000000010a */
[----:B------:R-:W-:Y:S02]  /*0340*/  DFMA R4, R4, R4, R4 ;  /* 0x000000040404722b */ /* 0x000fe40000000004 */
[----:B------:R-:W-:-:S06]  /*0350*/  DADD R16, R6, R16 ;  /* 0x0000000006107229 */ /* 0x000fcc0000000010 */
[----:B------:R-:W-:-:S08]  /*0360*/  DFMA R4, R10, R4, R10 ;  /* 0x000000040a04722b */ /* 0x000fd0000000000a */
[----:B------:R-:W-:-:S08]  /*0370*/  DFMA R10, -R24, R4, 1 ;  /* 0x3ff00000180a742b */ /* 0x000fd00000000104 */
[----:B------:R-:W-:Y:S01]  /*0380*/  DFMA R4, R4, R10, R4 ;  /* 0x0000000a0404722b */ /* 0x000fe20000000004 */
[----:B------:R-:W-:-:S04]  /*0390*/  IMAD R27, R27, 0x700, R2 ;  /* 0x000007001b1b7824 */ /* 0x000fc800078e0202 */
[----:B------:R-:W-:Y:S01]  /*03a0*/  IMAD R2, R0, 0x3100, R27 ;  /* 0x0000310000027824 */ /* 0x000fe200078e021b */
[----:B------:R-:W-:Y:S03]  /*03b0*/  BSSY.RECONVERGENT B0, `(.L_x_96) ;  /* 0x0000010000007945 */ /* 0x000fe60003800200 */
[----:B------:R-:W-:Y:S01]  /*03c0*/  IMAD R2, R3, 0x70, R2 ;  /* 0x0000007003027824 */ /* 0x000fe200078e0202 */
[----:B--2---:R-:W-:-:S08]  /*03d0*/  DFMA R12, R18, R12, R20 ;  /* 0x0000000c120c722b */ /* 0x004fd00000000014 */
[----:B------:R-:W-:-:S08]  /*03e0*/  DFMA R12, R28, R22, R12 ;  /* 0x000000161c0c722b */ /* 0x000fd0000000000c */
[----:B------:R-:W-:-:S08]  /*03f0*/  DADD R6, R16, R12 ;  /* 0x0000000010067229 */ /* 0x000fd0000000000c */
[----:B---3--:R-:W-:-:S08]  /*0400*/  DADD R6, R6, -R8 ;  /* 0x0000000006067229 */ /* 0x008fd00000000808 */
        /* <DEDUP_REMOVED lines=9> */
[----:B------:R-:W-:Y:S05]  /*04a0*/  CALL.REL.NOINC `($__internal_12_$__cuda_sm20_div_rn_f64_full) ;  /* 0x0000000000487944 */ /* 0x000fea0003c00000 */
.L_x_97:
[----:B------:R-:W-:Y:S05]  /*04b0*/  BSYNC.RECONVERGENT B0 ;  /* 0x0000000000007941 */ /* 0x000fea0003800200 */
.L_x_96:
        /* <DEDUP_REMOVED lines=17> */
        .weak           $__internal_12_$__cuda_sm20_div_rn_f64_full
        .type           $__internal_12_$__cuda_sm20_div_rn_f64_full,@function
        .size           $__internal_12_$__cuda_sm20_div_rn_f64_full,(.L_x_148 - $__internal_12_$__cuda_sm20_div_rn_f64_full)
$__internal_12_$__cuda_sm20_div_rn_f64_full:
[C---:B------:R-:W-:Y:S01]  /*05d0*/  FSETP.GEU.AND P0, PT, |R25|.reuse, 1.469367938527859385e-39, PT ;  /* 0x001000001900780b */ /* 0x040fe20003f0e200 */
[--C-:B------:R-:W-:Y:S01]  /*05e0*/  IMAD.MOV.U32 R4, RZ, RZ, R24.reuse ;  /* 0x000000ffff047224 */ /* 0x100fe200078e0018 */
[----:B------:R-:W-:Y:S01]  /*05f0*/  LOP3.LUT R2, R25, 0x800fffff, RZ, 0xc0, !PT ;  /* 0x800fffff19027812 */ /* 0x000fe200078ec0ff */
[----:B------:R-:W-:Y:S01]  /*0600*/  IMAD.MOV.U32 R5, RZ, RZ, R25 ;  /* 0x000000ffff057224 */ /* 0x000fe200078e0019 */
[C---:B------:R-:W-:Y:S01]  /*0610*/  FSETP.GEU.AND P2, PT, |R7|.reuse, 1.469367938527859385e-39, PT ;  /* 0x001000000700780b */ /* 0x040fe20003f4e200 */
[----:B------:R-:W-:Y:S01]  /*0620*/  IMAD.MOV.U32 R10, RZ, RZ, 0x1 ;  /* 0x00000001ff0a7424 */ /* 0x000fe200078e00ff */
[----:B------:R-:W-:Y:S01]  /*0630*/  LOP3.LUT R3, R2, 0x3ff00000, RZ, 0xfc, !PT ;  /* 0x3ff0000002037812 */ /* 0x000fe200078efcff */
[----:B------:R-:W-:Y:S01]  /*0640*/  IMAD.MOV.U32 R2, RZ, RZ, R24 ;  /* 0x000000ffff027224 */ /* 0x000fe200078e0018 */
[----:B------:R-:W-:Y:S01]  /*0650*/  LOP3.LUT R9, R7, 0x7ff00000, RZ, 0xc0, !PT ;  /* 0x7ff0000007097812 */ /* 0x000fe200078ec0ff */
[----:B------:R-:W-:Y:S01]  /*0660*/  IMAD.MOV.U32 R13, RZ, RZ, 0x1ca00000 ;  /* 0x1ca00000ff0d7424 */ /* 0x000fe200078e00ff */
[----:B------:R-:W-:Y:S01]  /*0670*/  LOP3.LUT R24, R25, 0x7ff00000, RZ, 0xc0, !PT ;  /* 0x7ff0000019187812 */ /* 0x000fe200078ec0ff */
[----:B------:R-:W-:Y:S02]  /*0680*/  BSSY.RECONVERGENT B1, `(.L_x_98) ;  /* 0x000004e000017945 */ /* 0x000fe40003800200 */
[----:B------:R-:W-:Y:S01]  /*0690*/  @!P0 DMUL R2, R4, 8.98846567431157953865e+307 ;  /* 0x7fe0000004028828 */ /* 0x000fe20000000000 */
[----:B------:R-:W-:Y:S01]  /*06a0*/  ISETP.GE.U32.AND P1, PT, R9, R24, PT ;  /* 0x000000180900720c */ /* 0x000fe20003f26070 */
[----:B------:R-:W-:-:S02]  /*06b0*/  IMAD.MOV.U32 R21, RZ, RZ, R9 ;  /* 0x000000ffff157224 */ /* 0x000fc400078e0009 */
[----:B------:R-:W-:Y:S02]  /*06c0*/  @!P2 LOP3.LUT R16, R5, 0x7ff00000, RZ, 0xc0, !PT ;  /* 0x7ff000000510a812 */ /* 0x000fe400078ec0ff */
[----:B------:R-:W0:Y:S02]  /*06d0*/  MUFU.RCP64H R11, R3 ;  /* 0x00000003000b7308 */ /* 0x000e240000001800 */
[----:B------:R-:W-:Y:S01]  /*06e0*/  @!P2 ISETP.GE.U32.AND P3, PT, R9, R16, PT ;  /* 0x000000100900a20c */ /* 0x000fe20003f66070 */
[----:B------:R-:W-:Y:S01]  /*06f0*/  @!P2 IMAD.MOV.U32 R16, RZ, RZ, RZ ;  /* 0x000000ffff10a224 */ /* 0x000fe200078e00ff */
[----:B------:R-:W-:Y:S02]  /*0700*/  @!P0 LOP3.LUT R24, R3, 0x7ff00000, RZ, 0xc0, !PT ;  /* 0x7ff0000003188812 */ /* 0x000fe400078ec0ff */
[----:B------:R-:W-:-:S03]  /*0710*/  @!P2 SEL R17, R13, 0x63400000, !P3 ;  /* 0x634000000d11a807 */ /* 0x000fc60005800000 */
[----:B------:R-:W-:Y:S01]  /*0720*/  VIADD R22, R24, 0xffffffff ;  /* 0xffffffff18167836 */ /* 0x000fe20000000000 */
[----:B------:R-:W-:-:S04]  /*0730*/  @!P2 LOP3.LUT R17, R17, 0x80000000, R7, 0xf8, !PT ;  /* 0x800000001111a812 */ /* 0x000fc800078ef807 */
[----:B------:R-:W-:Y:S01]  /*0740*/  @!P2 LOP3.LUT R17, R17, 0x100000, RZ, 0xfc, !PT ;  /* 0x001000001111a812 */ /* 0x000fe200078efcff */
[----:B0-----:R-:W-:-:S08]  /*0750*/  DFMA R14, R10, -R2, 1 ;  /* 0x3ff000000a0e742b */ /* 0x001fd00000000802 */
        /* <DEDUP_REMOVED lines=43> */
.L_x_99:
        /* <DEDUP_REMOVED lines=16> */
.L_x_102:
[----:B------:R-:W-:Y:S01]  /*0b10*/  LOP3.LUT R17, R5, 0x80000, RZ, 0xfc, !PT ;  /* 0x0008000005117812 */ /* 0x000fe200078efcff */
[----:B------:R-:W-:Y:S01]  /*0b20*/  IMAD.MOV.U32 R16, RZ, RZ, R4 ;  /* 0x000000ffff107224 */ /* 0x000fe200078e0004 */
[----:B------:R-:W-:Y:S06]  /*0b30*/  BRA `(.L_x_100) ;  /* 0x0000000000087947 */ /* 0x000fec0003800000 */
.L_x_101:
[----:B------:R-:W-:Y:S01]  /*0b40*/  LOP3.LUT R17, R7, 0x80000, RZ, 0xfc, !PT ;  /* 0x0008000007117812 */ /* 0x000fe200078efcff */
[----:B------:R-:W-:-:S07]  /*0b50*/  IMAD.MOV.U32 R16, RZ, RZ, R6 ;  /* 0x000000ffff107224 */ /* 0x000fce00078e0006 */
.L_x_100:
[----:B------:R-:W-:Y:S05]  /*0b60*/  BSYNC.RECONVERGENT B1 ;  /* 0x0000000000017941 */ /* 0x000fea0003800200 */
.L_x_98:
[----:B------:R-:W-:Y:S02]  /*0b70*/  IMAD.MOV.U32 R13, RZ, RZ, 0x0 ;  /* 0x00000000ff0d7424 */ /* 0x000fe400078e00ff */
[----:B------:R-:W-:Y:S02]  /*0b80*/  IMAD.MOV.U32 R4, RZ, RZ, R16 ;  /* 0x000000ffff047224 */ /* 0x000fe400078e0010 */
[----:B------:R-:W-:Y:S01]  /*0b90*/  IMAD.MOV.U32 R5, RZ, RZ, R17 ;  /* 0x000000ffff057224 */ /* 0x000fe200078e0011 */
[----:B------:R-:W-:Y:S06]  /*0ba0*/  RET.REL.NODEC R12 `(_Z24executeSecondLayer_partBPdS_S_S_S_S_S_) ;  /* 0xfffffff40c147950 */ /* 0x000fec0003c3ffff */
.L_x_103:
        /* <DEDUP_REMOVED lines=13> */
.L_x_148:


//--------------------- .text._Z24executeSecondLayer_partAPdS_S_S_S_S_S_ --------------------------
	.section	.text._Z24executeSecondLayer_partAPdS_S_S_S_S_S_,"ax",@progbits
	.align	128
        .global         _Z24executeSecondLayer_partAPdS_S_S_S_S_S_
        .type           _Z24executeSecondLayer_partAPdS_S_S_S_S_S_,@function
        .size           _Z24executeSecondLayer_partAPdS_S_S_S_S_S_,(.L_x_149 - _Z24executeSecondLayer_partAPdS_S_S_S_S_S_)
        .other          _Z24executeSecondLayer_partAPdS_S_S_S_S_S_,@"STO_CUDA_ENTRY STV_DEFAULT"
_Z24executeSecondLayer_partAPdS_S_S_S_S_S_:
.text._Z24executeSecondLayer_partAPdS_S_S_S_S_S_:
        /* <DEDUP_REMOVED lines=8> */
[----:B------:R-:W2:Y:S06]  /*0080*/  S2R R3, SR_TID.X ;  /* 0x0000000000037919 */ /* 0x000eac0000002100 */
[----:B------:R-:W4:Y:S01]  /*0090*/  LDC.64 R16, c[0x0][0x3a0] ;  /* 0x0000e800ff107b82 */ /* 0x000f220000000a00 */
[----:B0-----:R-:W-:-:S04]  /*00a0*/  IMAD R4, R27, 0x20, R2 ;  /* 0x000000201b047824 */ /* 0x001fc800078e0202 */
[----:B---3--:R-:W-:-:S04]  /*00b0*/  IMAD R5, R29, 0xe40, R4 ;  /* 0x00000e401d057824 */ /* 0x008fc800078e0204 */
[C---:B-----5:R-:W-:Y:S02]  /*00c0*/  IMAD R4, R0.reuse, 0x32c4, R5 ;  /* 0x000032c400047824 */ /* 0x060fe400078e0205 */
[----:B------:R-:W-:Y:S02]  /*00d0*/  IMAD R5, R0, 0x9, RZ ;  /* 0x0000000900057824 */ /* 0x000fe400078e02ff */
[----:B--2---:R-:W-:Y:S02]  /*00e0*/  IMAD R7, R3, 0x72, R4 ;  /* 0x0000007203077824 */ /* 0x004fe400078e0204 */
[----:B-1----:R-:W-:-:S04]  /*00f0*/  IMAD.WIDE.U32 R18, R5, 0x8, R18 ;  /* 0x0000000805127825 */ /* 0x002fc800078e0012 */
[----:B----4-:R-:W-:Y:S01]  /*0100*/  IMAD.WIDE.U32 R20, R7, 0x8, R20 ;  /* 0x0000000807147825 */ /* 0x010fe200078e0014 */
[----:B------:R-:W2:Y:S04]  /*0110*/  LDG.E.64 R14, desc[UR4][R18.64+0x8] ;  /* 0x00000804120e7981 */ /* 0x000ea8000c1e1b00 */
[----:B------:R-:W2:Y:S04]  /*0120*/  LDG.E.64 R4, desc[UR4][R20.64+0x8] ;  /* 0x0000080414047981 */ /* 0x000ea8000c1e1b00 */
[----:B------:R-:W3:Y:S04]  /*0130*/  LDG.E.64 R8, desc[UR4][R18.64] ;  /* 0x0000000412087981 */ /* 0x000ee8000c1e1b00 */
[----:B------:R-:W3:Y:S04]  /*0140*/  LDG.E.64 R10, desc[UR4][R20.64] ;  /* 0x00000004140a7981 */ /* 0x000ee8000c1e1b00 */
[----:B------:R-:W4:Y:S04]  /*0150*/  LDG.E.64 R6, desc[UR4][R18.64+0x10] ;  /* 0x0000100412067981 */ /* 0x000f28000c1e1b00 */
[----:B------:R-:W4:Y:S04]  /*0160*/  LDG.E.64 R12, desc[UR4][R20.64+0x10] ;  /* 0x00001004140c7981 */ /* 0x000f28000c1e1b00 */
[----:B------:R-:W5:Y:S01]  /*0170*/  LDG.E.64 R22, desc[UR4][R20.64+0x398] ;  /* 0x0003980414167981 */ /* 0x000f62000c1e1b00 */
[----:B--2---:R-:W-:-:S03]  /*0180*/  DMUL R14, R4, R14 ;  /* 0x0000000e040e7228 */ /* 0x004fc60000000000 */
[----:B------:R-:W5:Y:S05]  /*0190*/  LDG.E.64 R4, desc[UR4][R18.64+0x20] ;  /* 0x0000200412047981 */ /* 0x000f6a000c1e1b00 */
[----:B---3--:R-:W-:Y:S01]  /*01a0*/  DFMA R14, R10, R8, R14 ;  /* 0x000000080a0e722b */ /* 0x008fe2000000000e */
[----:B------:R-:W2:Y:S04]  /*01b0*/  LDG.E.64 R10, desc[UR4][R18.64+0x18] ;  /* 0x00001804120a7981 */ /* 0x000ea8000c1e1b00 */
[----:B------:R-:W2:Y:S03]  /*01c0*/  LDG.E.64 R8, desc[UR4][R20.64+0x390] ;  /* 0x0003900414087981 */ /* 0x000ea6000c1e1b00 */
[----:B----4-:R-:W-:Y:S01]  /*01d0*/  DFMA R6, R12, R6, R14 ;  /* 0x000000060c06722b */ /* 0x010fe2000000000e */
[----:B------:R-:W3:Y:S04]  /*01e0*/  LDG.E.64 R12, desc[UR4][R18.64+0x28] ;  /* 0x00002804120c7981 */ /* 0x000ee8000c1e1b00 */
[----:B------:R-:W3:Y:S01]  /*01f0*/  LDG.E.64 R14, desc[UR4][R20.64+0x3a0] ;  /* 0x0003a004140e7981 */ /* 0x000ee2000c1e1b00 */
[----:B------:R-:W-:-:S03]  /*0200*/  IMAD.WIDE.U32 R24, R0, 0x8, R16 ;  /* 0x0000000800187825 */ /* 0x000fc600078e0010 */
[----:B------:R-:W4:Y:S01]  /*0210*/  LDG.E.64 R16, desc[UR4][R20.64+0x720] ;  /* 0x0007200414107981 */ /* 0x000f22000c1e1b00 */
[----:B-----5:R-:W-:-:S03]  /*0220*/  DMUL R22, R22, R4 ;  /* 0x0000000416167228 */ /* 0x020fc60000000000 */
[----:B------:R0:W5:Y:S05]  /*0230*/  LDG.E.64 R4, desc[UR4][R24.64] ;  /* 0x0000000418047981 */ /* 0x00016a000c1e1b00 */
[----:B--2---:R-:W-:Y:S01]  /*0240*/  DFMA R22, R8, R10, R22 ;  /* 0x0000000a0816722b */ /* 0x004fe20000000016 */
[----:B------:R-:W2:Y:S04]  /*0250*/  LDG.E.64 R8, desc[UR4][R18.64+0x38] ;  /* 0x0000380412087981 */ /* 0x000ea8000c1e1b00 */
[----:B------:R-:W2:Y:S03]  /*0260*/  LDG.E.64 R10, desc[UR4][R20.64+0x728] ;  /* 0x00072804140a7981 */ /* 0x000ea6000c1e1b00 */
[----:B---3--:R-:W-:-:S02]  /*0270*/  DFMA R12, R14, R12, R22 ;  /* 0x0000000c0e0c722b */ /* 0x008fc40000000016 */
[----:B------:R-:W1:Y:S01]  /*0280*/  LDC.64 R22, c[0x0][0x398] ;  /* 0x0000e600ff167b82 */ /* 0x000e620000000a00 */
[----:B------:R-:W4:Y:S04]  /*0290*/  LDG.E.64 R14, desc[UR4][R18.64+0x30] ;  /* 0x00003004120e7981 */ /* 0x000f28000c1e1b00 */
[----:B------:R-:W3:Y:S04]  /*02a0*/  LDG.E.64 R20, desc[UR4][R20.64+0x730] ;  /* 0x0007300414147981 */ /* 0x000ee8000c1e1b00 */
[----:B------:R-:W3:Y:S01]  /*02b0*/  LDG.E.64 R18, desc[UR4][R18.64+0x40] ;  /* 0x0000400412127981 */ /* 0x000ee2000c1e1b00 */
[----:B-1----:R-:W-:-:S06]  /*02c0*/  IMAD.WIDE.U32 R22, R0, 0x8, R22 ;  /* 0x0000000800167825 */ /* 0x002fcc00078e0016 */
[----:B------:R-:W3:Y:S01]  /*02d0*/  LDG.E.64 R22, desc[UR4][R22.64] ;  /* 0x0000000416167981 */ /* 0x000ee2000c1e1b00 */
[----:B0-----:R-:W-:Y:S01]  /*02e0*/  IMAD.MOV.U32 R24, RZ, RZ, 0x1 ;  /* 0x00000001ff187424 */ /* 0x001fe200078e00ff */
[----:B------:R-:W-:-:S08]  /*02f0*/  DADD R6, RZ, R6 ;  /* 0x00000000ff067229 */ /* 0x000fd00000000006 */
[----:B------:R-:W-:Y:S01]  /*0300*/  DADD R6, R6, R12 ;  /* 0x0000000006067229 */ /* 0x000fe2000000000c */
[----:B------:R-:W-:-:S04]  /*0310*/  IMAD R29, R29, 0xe00, R2 ;  /* 0x00000e001d1d7824 */ /* 0x000fc800078e0202 */
[----:B------:R-:W-:Y:S01]  /*0320*/  IMAD R2, R0, 0x3100, R29 ;  /* 0x0000310000027824 */ /* 0x000fe200078e021d */
[----:B------:R-:W-:Y:S03]  /*0330*/  BSSY.RECONVERGENT B0, `(.L_x_104) ;  /* 0x0000017000007945 */ /* 0x000fe60003800200 */
[----:B------:R-:W-:Y:S01]  /*0340*/  IMAD R2, R27, 0x20, R2 ;  /* 0x000000201b027824 */ /* 0x000fe200078e0202 */
[----:B-----5:R-:W0:Y:S01]  /*0350*/  MUFU.RCP64H R25, R5 ;  /* 0x0000000500197308 */ /* 0x020e220000001800 */
[----:B--2---:R-:W-:Y:S02]  /*0360*/  DMUL R8, R10, R8 ;  /* 0x000000080a087228 */ /* 0x004fe40000000000 */
[----:B0-----:R-:W-:-:S06]  /*0370*/  DFMA R10, -R4, R24, 1 ;  /* 0x3ff00000040a742b */ /* 0x001fcc0000000118 */
[----:B----4-:R-:W-:Y:S02]  /*0380*/  DFMA R8, R16, R14, R8 ;  /* 0x0000000e1008722b */ /* 0x010fe40000000008 */
[----:B------:R-:W-:-:S06]  /*0390*/  DFMA R10, R10, R10, R10 ;  /* 0x0000000a0a0a722b */ /* 0x000fcc000000000a */
[----:B---3--:R-:W-:Y:S02]  /*03a0*/  DFMA R8, R20, R18, R8 ;  /* 0x000000121408722b */ /* 0x008fe40000000008 */
[----:B------:R-:W-:-:S06]  /*03b0*/  DFMA R10, R24, R10, R24 ;  /* 0x0000000a180a722b */ /* 0x000fcc0000000018 */
[----:B------:R-:W-:Y:S02]  /*03c0*/  DADD R6, R6, R8 ;  /* 0x0000000006067229 */ /* 0x000fe40000000008 */
[----:B------:R-:W-:-:S08]  /*03d0*/  DFMA R12, -R4, R10, 1 ;  /* 0x3ff00000040c742b */ /* 0x000fd0000000010a */
        /* <DEDUP_REMOVED lines=11> */
[----:B------:R-:W-:Y:S05]  /*0490*/  CALL.REL.NOINC `($__internal_13_$__cuda_sm20_div_rn_f64_full) ;  /* 0x0000000000487944 */ /* 0x000fea0003c00000 */
.L_x_105:
[----:B------:R-:W-:Y:S05]  /*04a0*/  BSYNC.RECONVERGENT B0 ;  /* 0x0000000000007941 */ /* 0x000fea0003800200 */
.L_x_104:
        /* <DEDUP_REMOVED lines=17> */
        .weak           $__internal_13_$__cuda_sm20_div_rn_f64_full
        .type           $__internal_13_$__cuda_sm20_div_rn_f64_full,@function
        .size           $__internal_13_$__cuda_sm20_div_rn_f64_full,(.L_x_149 - $__internal_13_$__cuda_sm20_div_rn_f64_full)
$__internal_13_$__cuda_sm20_div_rn_f64_full:
        /* <DEDUP_REMOVED lines=69> */
.L_x_107:
        /* <DEDUP_REMOVED lines=16> */
.L_x_110:
[----:B------:R-:W-:Y:S01]  /*0b10*/  LOP3.LUT R17, R5, 0x80000, RZ, 0xfc, !PT ;  /* 0x0008000005117812 */ /* 0x000fe200078efcff */
[----:B------:R-:W-:Y:S01]  /*0b20*/  IMAD.MOV.U32 R16, RZ, RZ, R4 ;  /* 0x000000ffff107224 */ /* 0x000fe200078e0004 */
[----:B------:R-:W-:Y:S06]  /*0b30*/  BRA `(.L_x_108) ;  /* 0x0000000000087947 */ /* 0x000fec0003800000 */
.L_x_109:
[----:B------:R-:W-:Y:S01]  /*0b40*/  LOP3.LUT R17, R7, 0x80000, RZ, 0xfc, !PT ;  /* 0x0008000007117812 */ /* 0x000fe200078efcff */
[----:B------:R-:W-:-:S07]  /*0b50*/  IMAD.MOV.U32 R16, RZ, RZ, R6 ;  /* 0x000000ffff107224 */ /* 0x000fce00078e0006 */
.L_x_108:
[----:B------:R-:W-:Y:S05]  /*0b60*/  BSYNC.RECONVERGENT B1 ;  /* 0x0000000000017941 */ /* 0x000fea0003800200 */
.L_x_106:
[----:B------:R-:W-:Y:S02]  /*0b70*/  IMAD.MOV.U32 R13, RZ, RZ, 0x0 ;  /* 0x00000000ff0d7424 */ /* 0x000fe400078e00ff */
[----:B------:R-:W-:Y:S02]  /*0b80*/  IMAD.MOV.U32 R6, RZ, RZ, R16 ;  /* 0x000000ffff067224 */ /* 0x000fe400078e0010 */
[----:B------:R-:W-:Y:S01]  /*0b90*/  IMAD.MOV.U32 R7, RZ, RZ, R17 ;  /* 0x000000ffff077224 */ /* 0x000fe200078e0011 */
[----:B------:R-:W-:Y:S06]  /*0ba0*/  RET.REL.NODEC R12 `(_Z24executeSecondLayer_partAPdS_S_S_S_S_S_) ;  /* 0xfffffff40c147950 */ /* 0x000fec0003c3ffff */
.L_x_111:
        /* <DEDUP_REMOVED lines=13> */
.L_x_149:


//--------------------- .text._Z23executeFirstLayer_partCPdS_S_S_S_S_S_ --------------------------
	.section	.text._Z23executeFirstLayer_partCPdS_S_S_S_S_S_,"ax",@progbits
	.align	128
        .global         _Z23executeFirstLayer_partCPdS_S_S_S_S_S_
        .type           _Z23executeFirstLayer_partCPdS_S_S_S_S_S_,@function
        .size           _Z23executeFirstLayer_partCPdS_S_S_S_S_S_,(.L_x_150 - _Z23executeFirstLayer_partCPdS_S_S_S_S_S_)
        .other          _Z23executeFirstLayer_partCPdS_S_S_S_S_S_,@"STO_CUDA_ENTRY STV_DEFAULT"
_Z23executeFirstLayer_partCPdS_S_S_S_S_S_:
.text._Z23executeFirstLayer_partCPdS_S_S_S_S_S_:
[----:B------:R-:W-:Y:S01]  /*0000*/  LDC R1, c[0x0][0x37c] ;  /* 0x0000df00ff017b82 */ /* 0x000fe20000000800 */
[----:B------:R-:W0:Y:S07]  /*0010*/  S2R R0, SR_CTAID.Y ;  /* 0x0000000000007919 */ /* 0x000e2e0000002600 */
[----:B------:R-:W1:Y:S01]  /*0020*/  LDC.64 R20, c[0x0][0x388] ;  /* 0x0000e200ff147b82 */ /* 0x000e620000000a00 */
[----:B------:R-:W2:Y:S01]  /*0030*/  LDCU.64 UR4, c[0x0][0x358] ;  /* 0x00006b00ff0477ac */ /* 0x000ea20008000a00 */
[----:B------:R-:W3:Y:S01]  /*0040*/  S2R R2, SR_TID.X ;  /* 0x0000000000027919 */ /* 0x000ee20000002100 */
[----:B------:R-:W4:Y:S05]  /*0050*/  S2R R3, SR_CTAID.X ;  /* 0x0000000000037919 */ /* 0x000f2a0000002500 */
[----:B------:R-:W5:Y:S01]  /*0060*/  LDC.64 R14, c[0x0][0x380] ;  /* 0x0000e000ff0e7b82 */ /* 0x000f620000000a00 */
[----:B------:R-:W2:Y:S01]  /*0070*/  S2R R34, SR_TID.Y ;  /* 0x0000000000227919 */ /* 0x000ea20000002200 */
[----:B0-----:R-:W-:-:S04]  /*0080*/  IMAD.SHL.U32 R5, R0, 0x20, RZ ;  /* 0x0000002000057824 */ /* 0x001fc800078e00ff */
[----:B---3--:R-:W-:Y:S02]  /*0090*/  IMAD R7, R2, 0x1c2, R5 ;  /* 0x000001c202077824 */ /* 0x008fe400078e0205 */
[----:B----4-:R-:W-:Y:S02]  /*00a0*/  IMAD R5, R3, 0x1b, RZ ;  /* 0x0000001b03057824 */ /* 0x010fe400078e02ff */
[----:B--2---:R-:W-:Y:S02]  /*00b0*/  IMAD R7, R34, 0x2, R7 ;  /* 0x0000000222077824 */ /* 0x004fe400078e0207 */
[----:B-1----:R-:W-:-:S04]  /*00c0*/  IMAD.WIDE.U32 R20, R5, 0x8, R20 ;  /* 0x0000000805147825 */ /* 0x002fc800078e0014 */
[----:B-----5:R-:W-:Y:S01]  /*00d0*/  IMAD.WIDE.U32 R14, R7, 0x8, R14 ;  /* 0x00000008070e7825 */ /* 0x020fe200078e000e */
[----:B------:R-:W2:Y:S04]  /*00e0*/  LDG.E.64 R12, desc[UR4][R20.64+0x8] ;  /* 0x00000804140c7981 */ /* 0x000ea8000c1e1b00 */
[----:B------:R-:W2:Y:S04]  /*00f0*/  LDG.E.64 R8, desc[UR4][R14.64+0x54608] ;  /* 0x054608040e087981 */ /* 0x000ea8000c1e1b00 */
[----:B------:R-:W3:Y:S04]  /*0100*/  LDG.E.64 R6, desc[UR4][R20.64] ;  /* 0x0000000414067981 */ /* 0x000ee8000c1e1b00 */
[----:B------:R-:W4:Y:S04]  /*0110*/  LDG.E.64 R22, desc[UR4][R20.64+0x20] ;  /* 0x0000200414167981 */ /* 0x000f28000c1e1b00 */
[----:B------:R-:W3:Y:S04]  /*0120*/  LDG.E.64 R30, desc[UR4][R14.64+0x54600] ;  /* 0x054600040e1e7981 */ /* 0x000ee8000c1e1b00 */
[----:B------:R-:W4:Y:S04]  /*0130*/  LDG.E.64 R18, desc[UR4][R14.64+0x54d10] ;  /* 0x054d10040e127981 */ /* 0x000f28000c1e1b00 */
[----:B------:R-:W5:Y:S04]  /*0140*/  LDG.E.64 R24, desc[UR4][R20.64+0x18] ;  /* 0x0000180414187981 */ /* 0x000f68000c1e1b00 */
[----:B------:R-:W5:Y:S04]  /*0150*/  LDG.E.64 R4, desc[UR4][R14.64+0x54d08] ;  /* 0x054d08040e047981 */ /* 0x000f68000c1e1b00 */
[----:B------:R-:W5:Y:S04]  /*0160*/  LDG.E.64 R10, desc[UR4][R20.64+0x38] ;  /* 0x00003804140a7981 */ /* 0x000f68000c1e1b00 */
[----:B------:R-:W5:Y:S04]  /*0170*/  LDG.E.64 R16, desc[UR4][R14.64+0x55418] ;  /* 0x055418040e107981 */ /* 0x000f68000c1e1b00 */
[----:B------:R-:W5:Y:S04]  /*0180*/  LDG.E.64 R32, desc[UR4][R20.64+0x10] ;  /* 0x0000100414207981 */ /* 0x000f68000c1e1b00 */
[----:B------:R-:W5:Y:S04]  /*0190*/  LDG.E.64 R26, desc[UR4][R14.64+0x54610] ;  /* 0x054610040e1a7981 */ /* 0x000f68000c1e1b00 */
[----:B------:R-:W5:Y:S04]  /*01a0*/  LDG.E.64 R28, desc[UR4][R20.64+0x28] ;  /* 0x00002804141c7981 */ /* 0x000f68000c1e1b00 */
[----:B------:R-:W5:Y:S01]  /*01b0*/  LDG.E.64 R36, desc[UR4][R20.64+0xd0] ;  /* 0x0000d00414247981 */ /* 0x000f62000c1e1b00 */
[----:B--2---:R-:W-:-:S03]  /*01c0*/  DMUL R8, R8, R12 ;  /* 0x0000000c08087228 */ /* 0x004fc60000000000 */
[----:B------:R-:W2:Y:S05]  /*01d0*/  LDG.E.64 R12, desc[UR4][R14.64+0x54d18] ;  /* 0x054d18040e0c7981 */ /* 0x000eaa000c1e1b00 */
[----:B---3--:R-:W-:Y:S02]  /*01e0*/  DFMA R30, R30, R6, R8 ;  /* 0x000000061e1e722b */ /* 0x008fe40000000008 */
[----:B------:R-:W3:Y:S01]  /*01f0*/  LDG.E.64 R8, desc[UR4][R20.64+0x30] ;  /* 0x0000300414087981 */ /* 0x000ee2000c1e1b00 */
[----:B----4-:R-:W-:-:S03]  /*0200*/  DMUL R18, R18, R22 ;  /* 0x0000001612127228 */ /* 0x010fc60000000000 */
[----:B------:R-:W3:Y:S04]  /*0210*/  LDG.E.64 R22, desc[UR4][R14.64+0x55410] ;  /* 0x055410040e167981 */ /* 0x000ee8000c1e1b00 */
[----:B------:R-:W4:Y:S01]  /*0220*/  LDG.E.64 R6, desc[UR4][R14.64+0xb7410] ;  /* 0x0b7410040e067981 */ /* 0x000f22000c1e1b00 */
[----:B-----5:R-:W-:-:S03]  /*0230*/  DFMA R24, R4, R24, R18 ;  /* 0x000000180418722b */ /* 0x020fc60000000012 */
[----:B------:R-:W4:Y:S04]  /*0240*/  LDG.E.64 R4, desc[UR4][R20.64+0x50] ;  /* 0x0000500414047981 */ /* 0x000f28000c1e1b00 */
[----:B------:R-:W5:Y:S01]  /*0250*/  LDG.E.64 R18, desc[UR4][R14.64+0xb7408] ;  /* 0x0b7408040e127981 */ /* 0x000f62000c1e1b00 */
[----:B------:R-:W-:-:S03]  /*0260*/  DMUL R10, R16, R10 ;  /* 0x0000000a100a7228 */ /* 0x000fc60000000000 */
[----:B------:R-:W5:Y:S01]  /*0270*/  LDG.E.64 R16, desc[UR4][R20.64+0x48] ;  /* 0x0000480414107981 */ /* 0x000f62000c1e1b00 */
[----:B------:R-:W-:-:S03]  /*0280*/  DFMA R32, R26, R32, R30 ;  /* 0x000000201a20722b */ /* 0x000fc6000000001e */
[----:B------:R-:W5:Y:S04]  /*0290*/  LDG.E.64 R26, desc[UR4][R14.64+0x55420] ;  /* 0x055420040e1a7981 */ /* 0x000f68000c1e1b00 */
[----:B------:R-:W5:Y:S01]  /*02a0*/  LDG.E.64 R30, desc[UR4][R14.64+0xb8218] ;  /* 0x0b8218040e1e7981 */ /* 0x000f62000c1e1b00 */
[----:B--2---:R-:W-:-:S03]  /*02b0*/  DFMA R28, R12, R28, R24 ;  /* 0x0000001c0c1c722b */ /* 0x004fc60000000018 */
[----:B------:R-:W2:Y:S01]  /*02c0*/  LDG.E.64 R12, desc[UR4][R14.64+0xb7418] ;  /* 0x0b7418040e0c7981 */ /* 0x000ea2000c1e1b00 */
[----:B---3--:R-:W-:-:S03]  /*02d0*/  DFMA R22, R22, R8, R10 ;  /* 0x000000081616722b */ /* 0x008fc6000000000a */
[----:B------:R-:W3:Y:S04]  /*02e0*/  LDG.E.64 R8, desc[UR4][R20.64+0x40] ;  /* 0x0000400414087981 */ /* 0x000ee8000c1e1b00 */
[----:B------:R-:W2:Y:S01]  /*02f0*/  LDG.E.64 R10, desc[UR4][R20.64+0x68] ;  /* 0x00006804140a7981 */ /* 0x000ea2000c1e1b00 */
[----:B----4-:R-:W-:-:S03]  /*0300*/  DMUL R24, R6, R4 ;  /* 0x0000000406187228 */ /* 0x010fc60000000000 */
[----:B------:R-:W2:Y:S04]  /*0310*/  LDG.E.64 R6, desc[UR4][R20.64+0x58] ;  /* 0x0000580414067981 */ /* 0x000ea8000c1e1b00 */
[----:B------:R-:W4:Y:S01]  /*0320*/  LDG.E.64 R4, desc[UR4][R14.64+0xb7b18] ;  /* 0x0b7b18040e047981 */ /* 0x000f22000c1e1b00 */
[----:B-----5:R-:W-:-:S03]  /*0330*/  DFMA R16, R18, R16, R24 ;  /* 0x000000101210722b */ /* 0x020fc60000000018 */
[----:B------:R-:W5:Y:S04]  /*0340*/  LDG.E.64 R18, desc[UR4][R20.64+0x60] ;  /* 0x0000600414127981 */ /* 0x000f68000c1e1b00 */
[----:B------:R-:W5:Y:S01]  /*0350*/  LDG.E.64 R24, desc[UR4][R14.64+0xb7b10] ;  /* 0x0b7b10040e187981 */ /* 0x000f62000c1e1b00 */
[----:B---3--:R-:W-:-:S03]  /*0360*/  DFMA R22, R26, R8, R22 ;  /* 0x000000081a16722b */ /* 0x008fc60000000016 */
[----:B------:R-:W3:Y:S04]  /*0370*/  LDG.E.64 R8, desc[UR4][R20.64+0x80] ;  /* 0x0000800414087981 */ /* 0x000ee8000c1e1b00 */
[----:B------:R-:W3:Y:S01]  /*0380*/  LDG.E.64 R26, desc[UR4][R14.64+0xb8220] ;  /* 0x0b8220040e1a7981 */ /* 0x000ee2000c1e1b00 */
[----:B--2---:R-:W-:-:S03]  /*0390*/  DFMA R6, R12, R6, R16 ;  /* 0x000000060c06722b */ /* 0x004fc60000000010 */
[----:B------:R-:W2:Y:S01]  /*03a0*/  LDG.E.64 R16, desc[UR4][R20.64+0x70] ;  /* 0x0000700414107981 */ /* 0x000ea2000c1e1b00 */
[----:B----4-:R-:W-:-:S03]  /*03b0*/  DMUL R10, R4, R10 ;  /* 0x0000000a040a7228 */ /* 0x010fc60000000000 */
[----:B------:R-:W4:Y:S04]  /*03c0*/  LDG.E.64 R4, desc[UR4][R20.64+0x78] ;  /* 0x0000780414047981 */ /* 0x000f28000c1e1b00 */
[----:B------:R-:W2:Y:S01]  /*03d0*/  LDG.E.64 R12, desc[UR4][R14.64+0xb7b20] ;  /* 0x0b7b20040e0c7981 */ /* 0x000ea2000c1e1b00 */
[----:B-----5:R-:W-:-:S03]  /*03e0*/  DFMA R18, R24, R18, R10 ;  /* 0x000000121812722b */ /* 0x020fc6000000000a */
[----:B------:R-:W5:Y:S04]  /*03f0*/  LDG.E.64 R24, desc[UR4][R20.64+0x98] ;  /* 0x0000980414187981 */ /* 0x000f68000c1e1b00 */
[----:B------:R-:W5:Y:S01]  /*0400*/  LDG.E.64 R10, desc[UR4][R14.64+0x11a218] ;  /* 0x11a218040e0a7981 */ /* 0x000f62000c1e1b00 */
[----:B---3--:R-:W-:-:S03]  /*0410*/  DMUL R8, R26, R8 ;  /* 0x000000081a087228 */ /* 0x008fc60000000000 */
[----:B------:R-:W3:Y:S05]  /*0420*/  LDG.E.64 R26, desc[UR4][R14.64+0xb8228] ;  /* 0x0b8228040e1a7981 */ /* 0x000eea000c1e1b00 */
[----:B----4-:R-:W-:Y:S02]  /*0430*/  DFMA R30, R30, R4, R8 ;  /* 0x000000041e1e722b */ /* 0x010fe40000000008 */
[----:B------:R-:W3:Y:S01]  /*0440*/  LDG.E.64 R8, desc[UR4][R20.64+0x88] ;  /* 0x0000880414087981 */ /* 0x000ee2000c1e1b00 */
[----:B--2---:R-:W-:-:S03]  /*0450*/  DFMA R16, R12, R16, R18 ;  /* 0x000000100c10722b */ /* 0x004fc60000000012 */
[----:B------:R-:W2:Y:S04]  /*0460*/  LDG.E.64 R4, desc[UR4][R20.64+0x90] ;  /* 0x0000900414047981 */ /* 0x000ea8000c1e1b00 */
[----:B------:R-:W2:Y:S01]  /*0470*/  LDG.E.64 R18, desc[UR4][R14.64+0x11a210] ;  /* 0x11a210040e127981 */ /* 0x000ea2000c1e1b00 */
[----:B-----5:R-:W-:-:S03]  /*0480*/  DMUL R24, R10, R24 ;  /* 0x000000180a187228 */ /* 0x020fc60000000000 */
[----:B------:R-:W4:Y:S04]  /*0490*/  LDG.E.64 R10, desc[UR4][R20.64+0xa0] ;  /* 0x0000a004140a7981 */ /* 0x000f28000c1e1b00 */
[----:B------:R-:W4:Y:S01]  /*04a0*/  LDG.E.64 R12, desc[UR4][R14.64+0x11a220] ;  /* 0x11a220040e0c7981 */ /* 0x000f22000c1e1b00 */
[----:B------:R-:W-:-:S08]  /*04b0*/  DADD R32, RZ, R32 ;  /* 0x00000000ff207229 */ /* 0x000fd00000000020 */
[----:B------:R-:W-:Y:S02]  /*04c0*/  DADD R28, R32, R28 ;  /* 0x00000000201c7229 */ /* 0x000fe4000000001c */
[----:B------:R-:W0:Y:S01]  /*04d0*/  LDC.64 R32, c[0x0][0x3a0] ;  /* 0x0000e800ff207b82 */ /* 0x000e220000000a00 */
[----:B---3--:R-:W-:Y:S01]  /*04e0*/  DFMA R8, R26, R8, R30 ;  /* 0x000000081a08722b */ /* 0x008fe2000000001e */
[----:B------:R-:W3:Y:S04]  /*04f0*/  LDG.E.64 R30, desc[UR4][R14.64+0x11a920] ;  /* 0x11a920040e1e7981 */ /* 0x000ee8000c1e1b00 */
[----:B------:R-:W5:Y:S01]  /*0500*/  LDG.E.64 R26, desc[UR4][R20.64+0xa8] ;  /* 0x0000a804141a7981 */ /* 0x000f62000c1e1b00 */
[----:B--2---:R-:W-:-:S03]  /*0510*/  DFMA R18, R18, R4, R24 ;  /* 0x000000041212722b */ /* 0x004fc60000000018 */
[----:B------:R-:W3:Y:S04]  /*0520*/  LDG.E.64 R4, desc[UR4][R20.64+0xb0] ;  /* 0x0000b00414047981 */ /* 0x000ee8000c1e1b00 */
[----:B------:R-:W5:Y:S01]  /*0530*/  LDG.E.64 R24, desc[UR4][R14.64+0x11a918] ;  /* 0x11a918040e187981 */ /* 0x000f62000c1e1b00 */
[----:B----4-:R-:W-:-:S03]  /*0540*/  DFMA R10, R12, R10, R18 ;  /* 0x0000000a0c0a722b */ /* 0x010fc60000000012 */
[----:B------:R-:W2:Y:S04]  /*0550*/  LDG.E.64 R12, desc[UR4][R20.64+0xc8] ;  /* 0x0000c804140c7981 */ /* 0x000ea8000c1e1b00 */
[----:B------:R-:W2:Y:S01]  /*0560*/  LDG.E.64 R18, desc[UR4][R14.64+0x11b028] ;  /* 0x11b028040e127981 */ /* 0x000ea2000c1e1b00 */
[----:B0-----:R-:W-:-:S06]  /*0570*/  IMAD.WIDE.U32 R32, R3, 0x8, R32 ;  /* 0x0000000803207825 */ /* 0x001fcc00078e0020 */
[----:B------:R-:W4:Y:S01]  /*0580*/  LDG.E.64 R32, desc[UR4][R32.64] ;  /* 0x0000000420207981 */ /* 0x000f22000c1e1b00 */
[----:B------:R-:W-:-:S03]  /*0590*/  DADD R22, R28, R22 ;  /* 0x000000001c167229 */ /* 0x000fc60000000016 */
[----:B------:R-:W4:Y:S01]  /*05a0*/  LDG.E.64 R28, desc[UR4][R14.64+0x11b020] ;  /* 0x11b020040e1c7981 */ /* 0x000f22000c1e1b00 */
[----:B---3--:R-:W-:-:S03]  /*05b0*/  DMUL R4, R30, R4 ;  /* 0x000000041e047228 */ /* 0x008fc60000000000 */
[----:B------:R-:W3:Y:S05]  /*05c0*/  LDG.E.64 R30, desc[UR4][R14.64+0x11a928] ;  /* 0x11a928040e1e7981 */ /* 0x000eea000c1e1b00 */
[----:B-----5:R-:W-:Y:S02]  /*05d0*/  DFMA R24, R24, R26, R4 ;  /* 0x0000001a1818722b */ /* 0x020fe40000000004 */
[----:B------:R-:W0:Y:S01]  /*05e0*/  LDC.64 R4, c[0x0][0x398] ;  /* 0x0000e600ff047b82 */ /* 0x000e220000000a00 */
[----:B------:R-:W5:Y:S01]  /*05f0*/  LDG.E.64 R26, desc[UR4][R20.64+0xc0] ;  /* 0x0000c004141a7981 */ /* 0x000f62000c1e1b00 */
[----:B--2---:R-:W-:-:S03]  /*0600*/  DMUL R12, R18, R12 ;  /* 0x0000000c120c7228 */ /* 0x004fc60000000000 */
[----:B------:R-:W3:Y:S04]  /*0610*/  LDG.E.64 R18, desc[UR4][R20.64+0xb8] ;  /* 0x0000b80414127981 */ /* 0x000ee8000c1e1b00 */
[----:B------:R-:W2:Y:S01]  /*0620*/  LDG.E.64 R14, desc[UR4][R14.64+0x11b030] ;  /* 0x11b030040e0e7981 */ /* 0x000ea2000c1e1b00 */
[----:B0-----:R-:W-:-:S06]  /*0630*/  IMAD.WIDE.U32 R4, R3, 0x8, R4 ;  /* 0x0000000803047825 */ /* 0x001fcc00078e0004 */
[----:B------:R-:W2:Y:S01]  /*0640*/  LDG.E.64 R4, desc[UR4][R4.64] ;  /* 0x0000000404047981 */ /* 0x000ea2000c1e1b00 */
[----:B------:R-:W-:Y:S01]  /*0650*/  DADD R22, R22, R6 ;  /* 0x0000000016167229 */ /* 0x000fe20000000006 */
[----:B----4-:R-:W0:Y:S01]  /*0660*/  MUFU.RCP64H R7, R33 ;  /* 0x0000002100077308 */ /* 0x010e220000001800 */
[----:B------:R-:W-:-:S06]  /*0670*/  IMAD.MOV.U32 R6, RZ, RZ, 0x1 ;  /* 0x00000001ff067424 */ /* 0x000fcc00078e00ff */
[----:B------:R-:W-:-:S08]  /*0680*/  DADD R16, R22, R16 ;  /* 0x0000000016107229 */ /* 0x000fd00000000010 */
[----:B------:R-:W-:Y:S02]  /*0690*/  DADD R16, R16, R8 ;  /* 0x0000000010107229 */ /* 0x000fe40000000008 */
[----:B0-----:R-:W-:-:S06]  /*06a0*/  DFMA R8, -R32, R6, 1 ;  /* 0x3ff000002008742b */ /* 0x001fcc0000000106 */
[----:B------:R-:W-:Y:S02]  /*06b0*/  DADD R10, R16, R10 ;  /* 0x00000000100a7229 */ /* 0x000fe4000000000a */
[----:B------:R-:W-:-:S08]  /*06c0*/  DFMA R8, R8, R8, R8 ;  /* 0x000000080808722b */ /* 0x000fd00000000008 */
[----:B------:R-:W-:-:S08]  /*06d0*/  DFMA R8, R6, R8, R6 ;  /* 0x000000080608722b */ /* 0x000fd00000000006 */
[----:B------:R-:W-:-:S08]  /*06e0*/  DFMA R6, -R32, R8, 1 ;  /* 0x3ff000002006742b */ /* 0x000fd00000000108 */
[----:B------:R-:W-:Y:S01]  /*06f0*/  DFMA R6, R8, R6, R8 ;  /* 0x000000060806722b */ /* 0x000fe20000000008 */
[----:B------:R-:W-:Y:S01]  /*0700*/  BSSY.RECONVERGENT B0, `(.L_x_112) ;  /* 0x0000010000007945 */ /* 0x000fe20003800200 */
[----:B-----5:R-:W-:Y:S02]  /*0710*/  DFMA R12, R28, R26, R12 ;  /* 0x0000001a1c0c722b */ /* 0x020fe4000000000c */
[----:B---3--:R-:W-:-:S06]  /*0720*/  DFMA R18, R30, R18, R24 ;  /* 0x000000121e12722b */ /* 0x008fcc0000000018 */
[----:B--2---:R-:W-:Y:S02]  /*0730*/  DFMA R12, R14, R36, R12 ;  /* 0x000000240e0c722b */ /* 0x004fe4000000000c */
[----:B------:R-:W-:-:S08]  /*0740*/  DADD R10, R10, R18 ;  /* 0x000000000a0a7229 */ /* 0x000fd00000000012 */
[----:B------:R-:W-:-:S08]  /*0750*/  DADD R10, R10, R12 ;  /* 0x000000000a0a7229 */ /* 0x000fd0000000000c */
[----:B------:R-:W-:-:S08]  /*0760*/  DADD R8, R10, -R4 ;  /* 0x000000000a087229 */ /* 0x000fd00000000804 */
[----:B------:R-:W-:-:S08]  /*0770*/  DMUL R4, R8, R6 ;  /* 0x0000000608047228 */ /* 0x000fd00000000000 */
[----:B------:R-:W-:-:S08]  /*0780*/  DFMA R10, -R32, R4, R8 ;  /* 0x00000004200a722b */ /* 0x000fd00000000108 */
[----:B------:R-:W-:Y:S01]  /*0790*/  DFMA R4, R6, R10, R4 ;  /* 0x0000000a0604722b */ /* 0x000fe20000000004 */
[----:B------:R-:W-:-:S09]  /*07a0*/  FSETP.GEU.AND P1, PT, |R9|, 6.5827683646048100446e-37, PT ;  /* 0x036000000900780b */ /* 0x000fd20003f2e200 */
[----:B------:R-:W-:-:S05]  /*07b0*/  FFMA R6, RZ, R33, R5 ;  /* 0x00000021ff067223 */ /* 0x000fca0000000005 */
[----:B------:R-:W-:-:S13]  /*07c0*/  FSETP.GT.AND P0, PT, |R6|, 1.469367938527859385e-39, PT ;  /* 0x001000000600780b */ /* 0x000fda0003f04200 */
[----:B------:R-:W-:Y:S05]  /*07d0*/  @P0 BRA P1, `(.L_x_113) ;  /* 0x0000000000080947 */ /* 0x000fea0000800000 */
[----:B------:R-:W-:-:S07]  /*07e0*/  MOV R10, 0x800 ;  /* 0x00000800000a7802 */ /* 0x000fce0000000f00 */
[----:B------:R-:W-:Y:S05]  /*07f0*/  CALL.REL.NOINC `($__internal_14_$__cuda_sm20_div_rn_f64_full) ;  /* 0x0000000000587944 */ /* 0x000fea0003c00000 */
.L_x_113:
[----:B------:R-:W-:Y:S05]  /*0800*/  BSYNC.RECONVERGENT B0 ;  /* 0x0000000000007941 */ /* 0x000fea0003800200 */
.L_x_112:
[----:B------:R-:W0:Y:S08]  /*0810*/  LDC.64 R6, c[0x0][0x3a8] ;  /* 0x0000ea00ff067b82 */ /* 0x000e300000000a00 */
[----:B------:R-:W1:Y:S08]  /*0820*/  LDC.64 R8, c[0x0][0x3b0] ;  /* 0x0000ec00ff087b82 */ /* 0x000e700000000a00 */
[----:B------:R-:W2:Y:S01]  /*0830*/  LDC.64 R10, c[0x0][0x390] ;  /* 0x0000e400ff0a7b82 */ /* 0x000ea20000000a00 */
[----:B0-----:R-:W-:-:S06]  /*0840*/  IMAD.WIDE.U32 R6, R3, 0x8, R6 ;  /* 0x0000000803067825 */ /* 0x001fcc00078e0006 */
[----:B------:R-:W3:Y:S01]  /*0850*/  LDG.E.64 R6, desc[UR4][R6.64] ;  /* 0x0000000406067981 */ /* 0x000ee2000c1e1b00 */
[----:B-1----:R-:W-:-:S06]  /*0860*/  IMAD.WIDE.U32 R8, R3, 0x8, R8 ;  /* 0x0000000803087825 */ /* 0x002fcc00078e0008 */
[----:B------:R-:W3:Y:S01]  /*0870*/  LDG.E.64 R8, desc[UR4][R8.64] ;  /* 0x0000000408087981 */ /* 0x000ee2000c1e1b00 */
[----:B------:R-:W-:-:S04]  /*0880*/  IMAD R3, R3, 0x32c4, R34 ;  /* 0x000032c403037824 */ /* 0x000fc800078e0222 */
[----:B------:R-:W-:-:S04]  /*0890*/  IMAD R3, R0, 0x10, R3 ;  /* 0x0000001000037824 */ /* 0x000fc800078e0203 */
[----:B------:R-:W-:-:S04]  /*08a0*/  IMAD R3, R2, 0x72, R3 ;  /* 0x0000007202037824 */ /* 0x000fc800078e0203 */
[----:B------:R-:W-:-:S04]  /*08b0*/  VIADD R3, R3, 0x2b33 ;  /* 0x00002b3303037836 */ /* 0x000fc80000000000 */
        /* <DEDUP_REMOVED lines=10> */
        .weak           $__internal_14_$__cuda_sm20_div_rn_f64_full
        .type           $__internal_14_$__cuda_sm20_div_rn_f64_full,@function
        .size           $__internal_14_$__cuda_sm20_div_rn_f64_full,(.L_x_150 - $__internal_14_$__cuda_sm20_div_rn_f64_full)
$__internal_14_$__cuda_sm20_div_rn_f64_full:
        /* <DEDUP_REMOVED lines=9> */
[----:B------:R-:W-:Y:S01]  /*09f0*/  BSSY.RECONVERGENT B1, `(.L_x_114) ;  /* 0x0000050000017945 */ /* 0x000fe20003800200 */
[----:B------:R-:W-:-:S03]  /*0a00*/  LOP3.LUT R32, R33, 0x7ff00000, RZ, 0xc0, !PT ;  /* 0x7ff0000021207812 */ /* 0x000fc600078ec0ff */
[----:B------:R-:W-:Y:S01]  /*0a10*/  @!P0 DMUL R4, R6, 8.98846567431157953865e+307 ;  /* 0x7fe0000006048828 */ /* 0x000fe20000000000 */
[----:B------:R-:W-:Y:S01]  /*0a20*/  ISETP.GE.U32.AND P1, PT, R11, R32, PT ;  /* 0x000000200b00720c */ /* 0x000fe20003f26070 */
[----:B------:R-:W-:Y:S02]  /*0a30*/  IMAD.MOV.U32 R23, RZ, RZ, R11 ;  /* 0x000000ffff177224 */ /* 0x000fe400078e000b */
[----:B------:R-:W-:Y:S02]  /*0a40*/  @!P2 LOP3.LUT R16, R7, 0x7ff00000, RZ, 0xc0, !PT ;  /* 0x7ff000000710a812 */ /* 0x000fe400078ec0ff */
[----:B------:R-:W0:Y:S02]  /*0a50*/  MUFU.RCP64H R13, R5 ;  /* 0x00000005000d7308 */ /* 0x000e240000001800 */
[----:B------:R-:W-:Y:S01]  /*0a60*/  @!P2 ISETP.GE.U32.AND P3, PT, R11, R16, PT ;  /* 0x000000100b00a20c */ /* 0x000fe20003f66070 */
[----:B------:R-:W-:Y:S01]  /*0a70*/  IMAD.MOV.U32 R16, RZ, RZ, 0x1ca00000 ;  /* 0x1ca00000ff107424 */ /* 0x000fe200078e00ff */
[----:B------:R-:W-:-:S05]  /*0a80*/  @!P0 LOP3.LUT R32, R5, 0x7ff00000, RZ, 0xc0, !PT ;  /* 0x7ff0000005208812 */ /* 0x000fca00078ec0ff */
[----:B------:R-:W-:Y:S01]  /*0a90*/  VIADD R22, R32, 0xffffffff ;  /* 0xffffffff20167836 */ /* 0x000fe20000000000 */
[----:B0-----:R-:W-:-:S08]  /*0aa0*/  DFMA R14, R12, -R4, 1 ;  /* 0x3ff000000c0e742b */ /* 0x001fd00000000804 */
[----:B------:R-:W-:-:S08]  /*0ab0*/  DFMA R14, R14, R14, R14 ;  /* 0x0000000e0e0e722b */ /* 0x000fd0000000000e */
[----:B------:R-:W-:Y:S01]  /*0ac0*/  DFMA R18, R12, R14, R12 ;  /* 0x0000000e0c12722b */ /* 0x000fe2000000000c */
[C---:B------:R-:W-:Y:S01]  /*0ad0*/  @!P2 SEL R15, R16.reuse, 0x63400000, !P3 ;  /* 0x63400000100fa807 */ /* 0x040fe20005800000 */
[----:B------:R-:W-:Y:S01]  /*0ae0*/  IMAD.MOV.U32 R12, RZ, RZ, R8 ;  /* 0x000000ffff0c7224 */ /* 0x000fe200078e0008 */
[----:B------:R-:W-:Y:S01]  /*0af0*/  SEL R13, R16, 0x63400000, !P1 ;  /* 0x63400000100d7807 */ /* 0x000fe20004800000 */
[----:B------:R-:W-:Y:S01]  /*0b00*/  @!P2 IMAD.MOV.U32 R14, RZ, RZ, RZ ;  /* 0x000000ffff0ea224 */ /* 0x000fe200078e00ff */
[--C-:B------:R-:W-:Y:S02]  /*0b10*/  @!P2 LOP3.LUT R15, R15, 0x80000000, R9.reuse, 0xf8, !PT ;  /* 0x800000000f0fa812 */ /* 0x100fe400078ef809 */
[----:B------:R-:W-:Y:S01]  /*0b20*/  LOP3.LUT R13, R13, 0x800fffff, R9, 0xf8, !PT ;  /* 0x800fffff0d0d7812 */ /* 0x000fe200078ef809 */
[----:B------:R-:W-:Y:S01]  /*0b30*/  DFMA R20, R18, -R4, 1 ;  /* 0x3ff000001214742b */ /* 0x000fe20000000804 */
[----:B------:R-:W-:-:S06]  /*0b40*/  @!P2 LOP3.LUT R15, R15, 0x100000, RZ, 0xfc, !PT ;  /* 0x001000000f0fa812 */ /* 0x000fcc00078efcff */
[----:B------:R-:W-:Y:S02]  /*0b50*/  @!P2 DFMA R12, R12, 2, -R14 ;  /* 0x400000000c0ca82b */ /* 0x000fe4000000080e */
[----:B------:R-:W-:-:S08]  /*0b60*/  DFMA R14, R18, R20, R18 ;  /* 0x00000014120e722b */ /* 0x000fd00000000012 */
[----:B------:R-:W-:Y:S01]  /*0b70*/  @!P2 LOP3.LUT R23, R13, 0x7ff00000, RZ, 0xc0, !PT ;  /* 0x7ff000000d17a812 */ /* 0x000fe200078ec0ff */
[----:B------:R-:W-:-:S04]  /*0b80*/  DMUL R18, R14, R12 ;  /* 0x0000000c0e127228 */ /* 0x000fc80000000000 */
        /* <DEDUP_REMOVED lines=33> */
.L_x_115:
        /* <DEDUP_REMOVED lines=16> */
.L_x_118:
[----:B------:R-:W-:Y:S01]  /*0ea0*/  LOP3.LUT R17, R7, 0x80000, RZ, 0xfc, !PT ;  /* 0x0008000007117812 */ /* 0x000fe200078efcff */
[----:B------:R-:W-:Y:S01]  /*0eb0*/  IMAD.MOV.U32 R16, RZ, RZ, R6 ;  /* 0x000000ffff107224 */ /* 0x000fe200078e0006 */
[----:B------:R-:W-:Y:S06]  /*0ec0*/  BRA `(.L_x_116) ;  /* 0x0000000000087947 */ /* 0x000fec0003800000 */
.L_x_117:
[----:B------:R-:W-:Y:S01]  /*0ed0*/  LOP3.LUT R17, R9, 0x80000, RZ, 0xfc, !PT ;  /* 0x0008000009117812 */ /* 0x000fe200078efcff */
[----:B------:R-:W-:-:S07]  /*0ee0*/  IMAD.MOV.U32 R16, RZ, RZ, R8 ;  /* 0x000000ffff107224 */ /* 0x000fce00078e0008 */
.L_x_116:
[----:B------:R-:W-:Y:S05]  /*0ef0*/  BSYNC.RECONVERGENT B1 ;  /* 0x0000000000017941 */ /* 0x000fea0003800200 */
.L_x_114:
[----:B------:R-:W-:Y:S02]  /*0f00*/  IMAD.MOV.U32 R11, RZ, RZ, 0x0 ;  /* 0x00000000ff0b7424 */ /* 0x000fe400078e00ff */
[----:B------:R-:W-:Y:S02]  /*0f10*/  IMAD.MOV.U32 R4, RZ, RZ, R16 ;  /* 0x000000ffff047224 */ /* 0x000fe400078e0010 */
[----:B------:R-:W-:Y:S01]  /*0f20*/  IMAD.MOV.U32 R5, RZ, RZ, R17 ;  /* 0x000000ffff057224 */ /* 0x000fe200078e0011 */
[----:B------:R-:W-:Y:S06]  /*0f30*/  RET.REL.NODEC R10 `(_Z23executeFirstLayer_partCPdS_S_S_S_S_S_) ;  /* 0xfffffff00a307950 */ /* 0x000fec0003c3ffff */
.L_x_119:
        /* <DEDUP_REMOVED lines=12> */
.L_x_150:


//--------------------- .text._Z23executeFirstLayer_partBPdS_S_S_S_S_S_ --------------------------
	.section	.text._Z23executeFirstLayer_partBPdS_S_S_S_S_S_,"ax",@progbits
	.align	128
        .global         _Z23executeFirstLayer_partBPdS_S_S_S_S_S_
        .type           _Z23executeFirstLayer_partBPdS_S_S_S_S_S_,@function
        .size           _Z23executeFirstLayer_partBPdS_S_S_S_S_S_,(.L_x_151 - _Z23executeFirstLayer_partBPdS_S_S_S_S_S_)
        .other          _Z23executeFirstLayer_partBPdS_S_S_S_S_S_,@"STO_CUDA_ENTRY STV_DEFAULT"
_Z23executeFirstLayer_partBPdS_S_S_S_S_S_:
.text._Z23executeFirstLayer_partBPdS_S_S_S_S_S_:
[----:B------:R-:W-:Y:S01]  /*0000*/  LDC R1, c[0x0][0x37c] ;  /* 0x0000df00ff017b82 */ /* 0x000fe20000000800 */
[----:B------:R-:W0:Y:S07]  /*0010*/  S2R R0, SR_CTAID.Y ;  /* 0x0000000000007919 */ /* 0x000e2e0000002600 */
[----:B------:R-:W1:Y:S01]  /*0020*/  LDC.64 R22, c[0x0][0x388] ;  /* 0x0000e200ff167b82 */ /* 0x000e620000000a00 */
[----:B------:R-:W2:Y:S01]  /*0030*/  LDCU.64 UR4, c[0x0][0x358] ;  /* 0x00006b00ff0477ac */ /* 0x000ea20008000a00 */
[----:B------:R-:W0:Y:S01]  /*0040*/  S2R R3, SR_TID.X ;  /* 0x0000000000037919 */ /* 0x000e220000002100 */
[----:B------:R-:W3:Y:S05]  /*0050*/  S2R R5, SR_TID.Y ;  /* 0x0000000000057919 */ /* 0x000eea0000002200 */
[----:B------:R-:W4:Y:S01]  /*0060*/  LDC.64 R16, c[0x0][0x380] ;  /* 0x0000e000ff107b82 */ /* 0x000f220000000a00 */
[----:B------:R-:W5:Y:S01]  /*0070*/  S2R R37, SR_CTAID.X ;  /* 0x0000000000257919 */ /* 0x000f620000002500 */
[----:B0-----:R-:W-:-:S04]  /*0080*/  IMAD R2, R0, 0x10, R3 ;  /* 0x0000001000027824 */ /* 0x001fc800078e0203 */
[----:B---3--:R-:W-:Y:S02]  /*0090*/  IMAD R2, R2, 0xe1, R5 ;  /* 0x000000e102027824 */ /* 0x008fe400078e0205 */
[----:B-----5:R-:W-:Y:S02]  /*00a0*/  IMAD R7, R37, 0x1b, RZ ;  /* 0x0000001b25077824 */ /* 0x020fe400078e02ff */
[----:B------:R-:W-:Y:S02]  /*00b0*/  IMAD.SHL.U32 R9, R2, 0x2, RZ ;  /* 0x0000000202097824 */ /* 0x000fe400078e00ff */
[----:B-1----:R-:W-:-:S04]  /*00c0*/  IMAD.WIDE.U32 R22, R7, 0x8, R22 ;  /* 0x0000000807167825 */ /* 0x002fc800078e0016 */
[----:B----4-:R-:W-:Y:S01]  /*00d0*/  IMAD.WIDE.U32 R16, R9, 0x8, R16 ;  /* 0x0000000809107825 */ /* 0x010fe200078e0010 */
[----:B--2---:R-:W2:Y:S04]  /*00e0*/  LDG.E.64 R14, desc[UR4][R22.64+0x8] ;  /* 0x00000804160e7981 */ /* 0x004ea8000c1e1b00 */
        /* <DEDUP_REMOVED lines=82> */
[----:B------:R-:W2:Y:S04]  /*0610*/  LDG.E.64 R16, desc[UR4][R16.64+0xc7030] ;  /* 0x0c70300410107981 */ /* 0x000ea8000c1e1b00 */
        /* <DEDUP_REMOVED lines=16> */
[----:B---3--:R-:W-:-:S08]  /*0720*/  DFMA R20, R32, R20, R26 ;  /* 0x000000142014722b */ /* 0x008fd0000000001a */
[----:B------:R-:W-:Y:S02]  /*0730*/  DADD R12, R12, R20 ;  /* 0x000000000c0c7229 */ /* 0x000fe40000000014 */
[----:B--2---:R-:W-:-:S08]  /*0740*/  DFMA R14, R16, R22, R14 ;  /* 0x00000016100e722b */ /* 0x004fd0000000000e */
        /* <DEDUP_REMOVED lines=10> */
[----:B------:R-:W-:Y:S05]  /*07f0*/  CALL.REL.NOINC `($__internal_15_$__cuda_sm20_div_rn_f64_full) ;  /* 0x0000000000607944 */ /* 0x000fea0003c00000 */
[----:B------:R-:W-:Y:S02]  /*0800*/  IMAD.MOV.U32 R6, RZ, RZ, R16 ;  /* 0x000000ffff067224 */ /* 0x000fe400078e0010 */
[----:B------:R-:W-:-:S07]  /*0810*/  IMAD.MOV.U32 R7, RZ, RZ, R17 ;  /* 0x000000ffff077224 */ /* 0x000fce00078e0011 */
.L_x_121:
[----:B------:R-:W-:Y:S05]  /*0820*/  BSYNC.RECONVERGENT B0 ;  /* 0x0000000000007941 */ /* 0x000fea0003800200 */
.L_x_120:
        /* <DEDUP_REMOVED lines=21> */
        .weak           $__internal_15_$__cuda_sm20_div_rn_f64_full
        .type           $__internal_15_$__cuda_sm20_div_rn_f64_full,@function
        .size           $__internal_15_$__cuda_sm20_div_rn_f64_full,(.L_x_151 - $__internal_15_$__cuda_sm20_div_rn_f64_full)
$__internal_15_$__cuda_sm20_div_rn_f64_full:
[C---:B------:R-:W-:Y:S01]  /*0980*/  FSETP.GEU.AND P0, PT, |R35|.reuse, 1.469367938527859385e-39, PT ;  /* 0x001000002300780b */ /* 0x040fe20003f0e200 */
[--C-:B------:R-:W-:Y:S01]  /*0990*/  IMAD.MOV.U32 R8, RZ, RZ, R34.reuse ;  /* 0x000000ffff087224 */ /* 0x100fe200078e0022 */
[C---:B------:R-:W-:Y:S01]  /*09a0*/  LOP3.LUT R6, R35.reuse, 0x800fffff, RZ, 0xc0, !PT ;  /* 0x800fffff23067812 */ /* 0x040fe200078ec0ff */
[----:B------:R-:W-:Y:S01]  /*09b0*/  IMAD.MOV.U32 R9, RZ, RZ, R35 ;  /* 0x000000ffff097224 */ /* 0x000fe200078e0023 */
[----:B------:R-:W-:Y:S01]  /*09c0*/  LOP3.LUT R35, R35, 0x7ff00000, RZ, 0xc0, !PT ;  /* 0x7ff0000023237812 */ /* 0x000fe200078ec0ff */
[----:B------:R-:W-:Y:S01]  /*09d0*/  IMAD.MOV.U32 R11, RZ, RZ, R13 ;  /* 0x000000ffff0b7224 */ /* 0x000fe200078e000d */
[----:B------:R-:W-:Y:S01]  /*09e0*/  LOP3.LUT R7, R6, 0x3ff00000, RZ, 0xfc, !PT ;  /* 0x3ff0000006077812 */ /* 0x000fe200078efcff */
[----:B------:R-:W-:Y:S01]  /*09f0*/  IMAD.MOV.U32 R6, RZ, RZ, R34 ;  /* 0x000000ffff067224 */ /* 0x000fe200078e0022 */
[----:B------:R-:W-:Y:S01]  /*0a00*/  BSSY.RECONVERGENT B1, `(.L_x_122) ;  /* 0x0000053000017945 */ /* 0x000fe20003800200 */
[----:B------:R-:W-:Y:S01]  /*0a10*/  IMAD.MOV.U32 R14, RZ, RZ, 0x1 ;  /* 0x00000001ff0e7424 */ /* 0x000fe200078e00ff */
[C---:B------:R-:W-:Y:S01]  /*0a20*/  FSETP.GEU.AND P2, PT, |R11|.reuse, 1.469367938527859385e-39, PT ;  /* 0x001000000b00780b */ /* 0x040fe20003f4e200 */
[----:B------:R-:W-:Y:S01]  /*0a30*/  IMAD.MOV.U32 R10, RZ, RZ, R12 ;  /* 0x000000ffff0a7224 */ /* 0x000fe200078e000c */
[----:B------:R-:W-:Y:S01]  /*0a40*/  LOP3.LUT R4, R11, 0x7ff00000, RZ, 0xc0, !PT ;  /* 0x7ff000000b047812 */ /* 0x000fe200078ec0ff */
[----:B------:R-:W-:Y:S01]  /*0a50*/  @!P0 DMUL R6, R8, 8.98846567431157953865e+307 ;  /* 0x7fe0000008068828 */ /* 0x000fe20000000000 */
[----:B------:R-:W-:-:S02]  /*0a60*/  IMAD.MOV.U32 R16, RZ, RZ, 0x1ca00000 ;  /* 0x1ca00000ff107424 */ /* 0x000fc400078e00ff */
[C---:B------:R-:W-:Y:S01]  /*0a70*/  ISETP.GE.U32.AND P1, PT, R4.reuse, R35, PT ;  /* 0x000000230400720c */ /* 0x040fe20003f26070 */
[----:B------:R-:W-:Y:S02]  /*0a80*/  IMAD.MOV.U32 R22, RZ, RZ, R4 ;  /* 0x000000ffff167224 */ /* 0x000fe400078e0004 */
[----:B------:R-:W0:Y:S04]  /*0a90*/  MUFU.RCP64H R15, R7 ;  /* 0x00000007000f7308 */ /* 0x000e280000001800 */
[----:B------:R-:W-:Y:S02]  /*0aa0*/  @!P2 LOP3.LUT R17, R9, 0x7ff00000, RZ, 0xc0, !PT ;  /* 0x7ff000000911a812 */ /* 0x000fe400078ec0ff */
[----:B------:R-:W-:Y:S02]  /*0ab0*/  @!P0 LOP3.LUT R35, R7, 0x7ff00000, RZ, 0xc0, !PT ;  /* 0x7ff0000007238812 */ /* 0x000fe400078ec0ff */
[----:B------:R-:W-:-:S03]  /*0ac0*/  @!P2 ISETP.GE.U32.AND P3, PT, R4, R17, PT ;  /* 0x000000110400a20c */ /* 0x000fc60003f66070 */
        /* <DEDUP_REMOVED lines=41> */
[----:B------:R-:W-:-:S06]  /*0d60*/  IMAD.MOV.U32 R6, RZ, RZ, RZ ;  /* 0x000000ffff067224 */ /* 0x000fcc00078e00ff */
[----:B------:R-:W-:-:S03]  /*0d70*/  DFMA R6, R16, -R6, R14 ;  /* 0x800000061006722b */ /* 0x000fc6000000000e */
[----:B------:R-:W-:-:S03]  /*0d80*/  LOP3.LUT R9, R11, R9, RZ, 0x3c, !PT ;  /* 0x000000090b097212 */ /* 0x000fc600078e3cff */
[----:B------:R-:W-:-:S04]  /*0d90*/  IADD3 R6, PT, PT, -R4, -0x43300000, RZ ;  /* 0xbcd0000004067810 */ /* 0x000fc80007ffe1ff */
[----:B------:R-:W-:-:S04]  /*0da0*/  FSETP.NEU.AND P0, PT, |R7|, R6, PT ;  /* 0x000000060700720b */ /* 0x000fc80003f0d200 */
[----:B------:R-:W-:Y:S02]  /*0db0*/  FSEL R16, R10, R16, !P0 ;  /* 0x000000100a107208 */ /* 0x000fe40004000000 */
[----:B------:R-:W-:Y:S01]  /*0dc0*/  FSEL R17, R9, R17, !P0 ;  /* 0x0000001109117208 */ /* 0x000fe20004000000 */
[----:B------:R-:W-:Y:S06]  /*0dd0*/  BRA `(.L_x_124) ;  /* 0x0000000000547947 */ /* 0x000fec0003800000 */
.L_x_123:
        /* <DEDUP_REMOVED lines=16> */
.L_x_126:
[----:B------:R-:W-:Y:S01]  /*0ee0*/  LOP3.LUT R17, R9, 0x80000, RZ, 0xfc, !PT ;  /* 0x0008000009117812 */ /* 0x000fe200078efcff */
[----:B------:R-:W-:Y:S01]  /*0ef0*/  IMAD.MOV.U32 R16, RZ, RZ, R8 ;  /* 0x000000ffff107224 */ /* 0x000fe200078e0008 */
[----:B------:R-:W-:Y:S06]  /*0f00*/  BRA `(.L_x_124) ;  /* 0x0000000000087947 */ /* 0x000fec0003800000 */
.L_x_125:
[----:B------:R-:W-:Y:S01]  /*0f10*/  LOP3.LUT R17, R11, 0x80000, RZ, 0xfc, !PT ;  /* 0x000800000b117812 */ /* 0x000fe200078efcff */
[----:B------:R-:W-:-:S07]  /*0f20*/  IMAD.MOV.U32 R16, RZ, RZ, R10 ;  /* 0x000000ffff107224 */ /* 0x000fce00078e000a */
.L_x_124:
[----:B------:R-:W-:Y:S05]  /*0f30*/  BSYNC.RECONVERGENT B1 ;  /* 0x0000000000017941 */ /* 0x000fea0003800200 */
.L_x_122:
[----:B------:R-:W-:Y:S02]  /*0f40*/  IMAD.MOV.U32 R6, RZ, RZ, R2 ;  /* 0x000000ffff067224 */ /* 0x000fe400078e0002 */
[----:B------:R-:W-:-:S04]  /*0f50*/  IMAD.MOV.U32 R7, RZ, RZ, 0x0 ;  /* 0x00000000ff077424 */ /* 0x000fc800078e00ff */
[----:B------:R-:W-:Y:S05]  /*0f60*/  RET.REL.NODEC R6 `(_Z23executeFirstLayer_partBPdS_S_S_S_S_S_) ;  /* 0xfffffff006247950 */ /* 0x000fea0003c3ffff */
.L_x_127:
        /* <DEDUP_REMOVED lines=9> */
.L_x_151:


//--------------------- .text._Z23executeFirstLayer_partAPdS_S_S_S_S_S_ --------------------------
	.section	.text._Z23executeFirstLayer_partAPdS_S_S_S_S_S_,"ax",@progbits
	.align	128
        .global         _Z23executeFirstLayer_partAPdS_S_S_S_S_S_
        .type           _Z23executeFirstLayer_partAPdS_S_S_S_S_S_,@function
        .size           _Z23executeFirstLayer_partAPdS_S_S_S_S_S_,(.L_x_152 - _Z23executeFirstLayer_partAPdS_S_S_S_S_S_)
        .other          _Z23executeFirstLayer_partAPdS_S_S_S_S_S_,@"STO_CUDA_ENTRY STV_DEFAULT"
_Z23executeFirstLayer_partAPdS_S_S_S_S_S_:
.text._Z23executeFirstLayer_partAPdS_S_S_S_S_S_:
[----:B------:R-:W-:Y:S01]  /*0000*/  LDC R1, c[0x0][0x37c] ;  /* 0x0000df00ff017b82 */ /* 0x000fe20000000800 */
[----:B------:R-:W0:Y:S07]  /*0010*/  S2R R0, SR_CTAID.Y ;  /* 0x0000000000007919 */ /* 0x000e2e0000002600 */
[----:B------:R-:W1:Y:S01]  /*0020*/  LDC.64 R36, c[0x0][0x388] ;  /* 0x0000e200ff247b82 */ /* 0x000e620000000a00 */
[----:B------:R-:W2:Y:S01]  /*0030*/  LDCU.64 UR4, c[0x0][0x358] ;  /* 0x00006b00ff0477ac */ /* 0x000ea20008000a00 */
[----:B------:R-:W0:Y:S01]  /*0040*/  S2R R3, SR_CTAID.Z ;  /* 0x0000000000037919 */ /* 0x000e220000002700 */
[----:B------:R-:W3:Y:S05]  /*0050*/  S2R R2, SR_TID.X ;  /* 0x0000000000027919 */ /* 0x000eea0000002100 */
[----:B------:R-:W4:Y:S01]  /*0060*/  LDC.64 R34, c[0x0][0x380] ;  /* 0x0000e000ff227b82 */ /* 0x000f220000000a00 */
[----:B------:R-:W5:Y:S01]  /*0070*/  S2R R4, SR_CTAID.X ;  /* 0x0000000000047919 */ /* 0x000f620000002500 */
[----:B------:R-:W2:Y:S06]  /*0080*/  S2R R5, SR_TID.Y ;  /* 0x0000000000057919 */ /* 0x000eac0000002200 */
[----:B------:R-:W4:Y:S01]  /*0090*/  LDC.64 R32, c[0x0][0x398] ;  /* 0x0000e600ff207b82 */ /* 0x000f220000000a00 */
[----:B0-----:R-:W-:-:S04]  /*00a0*/  IMAD R7, R0, 0xe1, R3 ;  /* 0x000000e100077824 */ /* 0x001fc800078e0203 */
[----:B------:R-:W-:-:S04]  /*00b0*/  IMAD.SHL.U32 R7, R7, 0x40, RZ ;  /* 0x0000004007077824 */ /* 0x000fc800078e00ff */
[----:B---3--:R-:W-:Y:S02]  /*00c0*/  IMAD R6, R2, 0x1c2, R7 ;  /* 0x000001c202067824 */ /* 0x008fe400078e0207 */
[----:B-----5:R-:W-:Y:S02]  /*00d0*/  IMAD R7, R4, 0x1b, RZ ;  /* 0x0000001b04077824 */ /* 0x020fe400078e02ff */
        /* <DEDUP_REMOVED lines=12> */
[----:B------:R-:W5:Y:S04]  /*01a0*/  LDG.E.64 R16, desc[UR4][R34.64+0x708] ;  /* 0x0007080422107981 */ /* 0x000f68000c1e1b00 */
[----:B------:R-:W5:Y:S04]  /*01b0*/  LDG.E.64 R30, desc[UR4][R34.64+0xe20] ;  /* 0x000e2004221e7981 */ /* 0x000f68000c1e1b00 */
[----:B------:R-:W5:Y:S01]  /*01c0*/  LDG.E.64 R28, desc[UR4][R36.64+0x88] ;  /* 0x00008804241c7981 */ /* 0x000f62000c1e1b00 */
[----:B--2---:R-:W-:-:S03]  /*01d0*/  DMUL R26, R8, R22 ;  /* 0x00000016081a7228 */ /* 0x004fc60000000000 */
[----:B------:R-:W2:Y:S04]  /*01e0*/  LDG.E.64 R22, desc[UR4][R36.64+0x38] ;  /* 0x0000380424167981 */ /* 0x000ea8000c1e1b00 */
[----:B------:R-:W2:Y:S01]  /*01f0*/  LDG.E.64 R8, desc[UR4][R34.64+0xe18] ;  /* 0x000e180422087981 */ /* 0x000ea2000c1e1b00 */
[----:B---3--:R-:W-:-:S03]  /*0200*/  DFMA R20, R24, R20, R26 ;  /* 0x000000141814722b */ /* 0x008fc6000000001a */
[----:B------:R-:W3:Y:S04]  /*0210*/  LDG.E.64 R24, desc[UR4][R36.64+0x30] ;  /* 0x0000300424187981 */ /* 0x000ee8000c1e1b00 */
[----:B------:R-:W3:Y:S01]  /*0220*/  LDG.E.64 R26, desc[UR4][R34.64+0xe10] ;  /* 0x000e1004221a7981 */ /* 0x000ee2000c1e1b00 */
[----:B----4-:R-:W-:-:S03]  /*0230*/  DMUL R10, R6, R10 ;  /* 0x0000000a060a7228 */ /* 0x010fc60000000000 */
[----:B------:R-:W4:Y:S01]  /*0240*/  LDG.E.64 R6, desc[UR4][R36.64+0x40] ;  /* 0x0000400424067981 */ /* 0x000f22000c1e1b00 */
[----:B-----5:R-:W-:-:S03]  /*0250*/  DFMA R14, R12, R14, R20 ;  /* 0x0000000e0c0e722b */ /* 0x020fc60000000014 */
[----:B------:R-:W5:Y:S04]  /*0260*/  LDG.E.64 R20, desc[UR4][R36.64+0x28] ;  /* 0x0000280424147981 */ /* 0x000f68000c1e1b00 */
[----:B------:R-:W5:Y:S01]  /*0270*/  LDG.E.64 R12, desc[UR4][R34.64+0x718] ;  /* 0x00071804220c7981 */ /* 0x000f62000c1e1b00 */
[----:B------:R-:W-:-:S03]  /*0280*/  DFMA R18, R16, R18, R10 ;  /* 0x000000121012722b */ /* 0x000fc6000000000a */
[----:B------:R-:W5:Y:S04]  /*0290*/  LDG.E.64 R10, desc[UR4][R36.64+0x50] ;  /* 0x00005004240a7981 */ /* 0x000f68000c1e1b00 */
[----:B------:R-:W5:Y:S01]  /*02a0*/  LDG.E.64 R16, desc[UR4][R34.64+0x62e10] ;  /* 0x062e100422107981 */ /* 0x000f62000c1e1b00 */
[----:B--2---:R-:W-:-:S03]  /*02b0*/  DMUL R8, R8, R22 ;  /* 0x0000001608087228 */ /* 0x004fc60000000000 */
[----:B------:R-:W2:Y:S05]  /*02c0*/  LDG.E.64 R22, desc[UR4][R34.64+0x62e18] ;  /* 0x062e180422167981 */ /* 0x000eaa000c1e1b00 */
[----:B---3--:R-:W-:Y:S01]  /*02d0*/  DFMA R8, R26, R24, R8 ;  /* 0x000000181a08722b */ /* 0x008fe20000000008 */
[----:B------:R-:W3:Y:S04]  /*02e0*/  LDG.E.64 R24, desc[UR4][R36.64+0x48] ;  /* 0x0000480424187981 */ /* 0x000ee8000c1e1b00 */
[----:B------:R-:W3:Y:S03]  /*02f0*/  LDG.E.64 R26, desc[UR4][R34.64+0x62e08] ;  /* 0x062e0804221a7981 */ /* 0x000ee6000c1e1b00 */
[----:B----4-:R-:W-:-:S02]  /*0300*/  DFMA R30, R30, R6, R8 ;  /* 0x000000061e1e722b */ /* 0x010fc40000000008 */
[----:B------:R-:W2:Y:S04]  /*0310*/  LDG.E.64 R8, desc[UR4][R36.64+0x58] ;  /* 0x0000580424087981 */ /* 0x000ea8000c1e1b00 */
[----:B------:R-:W4:Y:S01]  /*0320*/  LDG.E.64 R6, desc[UR4][R36.64+0x68] ;  /* 0x0000680424067981 */ /* 0x000f22000c1e1b00 */
[----:B-----5:R-:W-:-:S03]  /*0330*/  DFMA R20, R12, R20, R18 ;  /* 0x000000140c14722b */ /* 0x020fc60000000012 */
[----:B------:R-:W4:Y:S04]  /*0340*/  LDG.E.64 R12, desc[UR4][R34.64+0x63518] ;  /* 0x06351804220c7981 */ /* 0x000f28000c1e1b00 */
[----:B------:R-:W5:Y:S01]  /*0350*/  LDG.E.64 R18, desc[UR4][R34.64+0x63510] ;  /* 0x0635100422127981 */ /* 0x000f62000c1e1b00 */
[----:B------:R-:W-:-:S03]  /*0360*/  DMUL R10, R16, R10 ;  /* 0x0000000a100a7228 */ /* 0x000fc60000000000 */
[----:B------:R-:W5:Y:S05]  /*0370*/  LDG.E.64 R16, desc[UR4][R36.64+0x60] ;  /* 0x0000600424107981 */ /* 0x000f6a000c1e1b00 */
[----:B---3--:R-:W-:Y:S01]  /*0380*/  DFMA R24, R26, R24, R10 ;  /* 0x000000181a18722b */ /* 0x008fe2000000000a */
[----:B------:R-:W3:Y:S04]  /*0390*/  LDG.E.64 R26, desc[UR4][R36.64+0x70] ;  /* 0x00007004241a7981 */ /* 0x000ee8000c1e1b00 */
[----:B------:R-:W3:Y:S03]  /*03a0*/  LDG.E.64 R10, desc[UR4][R34.64+0x63520] ;  /* 0x06352004220a7981 */ /* 0x000ee6000c1e1b00 */
[----:B--2---:R-:W-:-:S02]  /*03b0*/  DFMA R8, R22, R8, R24 ;  /* 0x000000081608722b */ /* 0x004fc40000000018 */
[----:B------:R-:W-:Y:S01]  /*03c0*/  DADD R14, RZ, R14 ;  /* 0x00000000ff0e7229 */ /* 0x000fe2000000000e */
[----:B------:R-:W2:Y:S01]  /*03d0*/  LDG.E.64 R24, desc[UR4][R36.64+0xc0] ;  /* 0x0000c00424187981 */ /* 0x000ea2000c1e1b00 */
[----:B----4-:R-:W-:-:S03]  /*03e0*/  DMUL R22, R12, R6 ;  /* 0x000000060c167228 */ /* 0x010fc60000000000 */
[----:B------:R-:W4:Y:S04]  /*03f0*/  LDG.E.64 R12, desc[UR4][R36.64+0x80] ;  /* 0x00008004240c7981 */ /* 0x000f28000c1e1b00 */
[----:B------:R-:W4:Y:S01]  /*0400*/  LDG.E.64 R6, desc[UR4][R34.64+0x63c20] ;  /* 0x063c200422067981 */ /* 0x000f22000c1e1b00 */
[----:B-----5:R-:W-:-:S03]  /*0410*/  DFMA R18, R18, R16, R22 ;  /* 0x000000101212722b */ /* 0x020fc60000000016 */
[----:B------:R-:W5:Y:S04]  /*0420*/  LDG.E.64 R16, desc[UR4][R36.64+0x78] ;  /* 0x0000780424107981 */ /* 0x000f68000c1e1b00 */
[----:B------:R-:W5:Y:S01]  /*0430*/  LDG.E.64 R22, desc[UR4][R34.64+0x63c18] ;  /* 0x063c180422167981 */ /* 0x000f62000c1e1b00 */
[----:B---3--:R-:W-:-:S03]  /*0440*/  DFMA R26, R10, R26, R18 ;  /* 0x0000001a0a1a722b */ /* 0x008fc60000000012 */
[----:B------:R-:W3:Y:S04]  /*0450*/  LDG.E.64 R10, desc[UR4][R34.64+0x63c28] ;  /* 0x063c2804220a7981 */ /* 0x000ee8000c1e1b00 */
[----:B------:R-:W2:Y:S01]  /*0460*/  LDG.E.64 R18, desc[UR4][R34.64+0xc5c18] ;  /* 0x0c5c180422127981 */ /* 0x000ea2000c1e1b00 */
[----:B----4-:R-:W-:-:S03]  /*0470*/  DMUL R12, R6, R12 ;  /* 0x0000000c060c7228 */ /* 0x010fc60000000000 */
[----:B------:R-:W2:Y:S05]  /*0480*/  LDG.E.64 R6, desc[UR4][R36.64+0x98] ;  /* 0x0000980424067981 */ /* 0x000eaa000c1e1b00 */
[----:B-----5:R-:W-:Y:S02]  /*0490*/  DFMA R16, R22, R16, R12 ;  /* 0x000000101610722b */ /* 0x020fe4000000000c */
[----:B------:R-:W4:Y:S04]  /*04a0*/  LDG.E.64 R12, desc[UR4][R36.64+0x90] ;  /* 0x00009004240c7981 */ /* 0x000f28000c1e1b00 */
[----:B------:R-:W4:Y:S02]  /*04b0*/  LDG.E.64 R22, desc[UR4][R34.64+0xc5c10] ;  /* 0x0c5c100422167981 */ /* 0x000f24000c1e1b00 */
[----:B---3--:R-:W-:-:S02]  /*04c0*/  DFMA R28, R10, R28, R16 ;  /* 0x0000001c0a1c722b */ /* 0x008fc40000000010 */
[----:B------:R-:W3:Y:S04]  /*04d0*/  LDG.E.64 R10, desc[UR4][R36.64+0xa0] ;  /* 0x0000a004240a7981 */ /* 0x000ee8000c1e1b00 */
[----:B------:R-:W3:Y:S01]  /*04e0*/  LDG.E.64 R16, desc[UR4][R34.64+0xc5c20] ;  /* 0x0c5c200422107981 */ /* 0x000ee2000c1e1b00 */
[----:B--2---:R-:W-:-:S03]  /*04f0*/  DMUL R6, R18, R6 ;  /* 0x0000000612067228 */ /* 0x004fc60000000000 */
[----:B------:R-:W2:Y:S05]  /*0500*/  LDG.E.64 R18, desc[UR4][R36.64+0xa8] ;  /* 0x0000a80424127981 */ /* 0x000eaa000c1e1b00 */
[----:B----4-:R-:W-:Y:S02]  /*0510*/  DFMA R22, R22, R12, R6 ;  /* 0x0000000c1616722b */ /* 0x010fe40000000006 */
[----:B------:R-:W4:Y:S04]  /*0520*/  LDG.E.64 R6, desc[UR4][R36.64+0xb0] ;  /* 0x0000b00424067981 */ /* 0x000f28000c1e1b00 */
[----:B------:R-:W4:Y:S02]  /*0530*/  LDG.E.64 R12, desc[UR4][R34.64+0xc6320] ;  /* 0x0c632004220c7981 */ /* 0x000f24000c1e1b00 */
[----:B---3--:R-:W-:-:S02]  /*0540*/  DFMA R10, R16, R10, R22 ;  /* 0x0000000a100a722b */ /* 0x008fc40000000016 */
[----:B------:R-:W2:Y:S04]  /*0550*/  LDG.E.64 R22, desc[UR4][R34.64+0xc6318] ;  /* 0x0c63180422167981 */ /* 0x000ea8000c1e1b00 */
[----:B------:R-:W3:Y:S01]  /*0560*/  LDG.E.64 R16, desc[UR4][R34.64+0xc6328] ;  /* 0x0c63280422107981 */ /* 0x000ee2000c1e1b00 */
[----:B----4-:R-:W-:-:S03]  /*0570*/  DMUL R6, R12, R6 ;  /* 0x000000060c067228 */ /* 0x010fc60000000000 */
[----:B------:R-:W3:Y:S01]  /*0580*/  LDG.E.64 R12, desc[UR4][R36.64+0xb8] ;  /* 0x0000b804240c7981 */ /* 0x000ee2000c1e1b00 */
[----:B------:R-:W-:-:S03]  /*0590*/  DADD R14, R14, R20 ;  /* 0x000000000e0e7229 */ /* 0x000fc60000000014 */
[----:B------:R-:W4:Y:S05]  /*05a0*/  LDG.E.64 R20, desc[UR4][R36.64+0xc8] ;  /* 0x0000c80424147981 */ /* 0x000f2a000c1e1b00 */
[----:B------:R-:W-:Y:S02]  /*05b0*/  DADD R30, R14, R30 ;  /* 0x000000000e1e7229 */ /* 0x000fe4000000001e */
[----:B------:R-:W5:Y:S01]  /*05c0*/  LDG.E.64 R14, desc[UR4][R34.64+0xc6a30] ;  /* 0x0c6a3004220e7981 */ /* 0x000f62000c1e1b00 */
[----:B------:R-:W-:-:S06]  /*05d0*/  IMAD.WIDE.U32 R32, R4, 0x8, R32 ;  /* 0x0000000804207825 */ /* 0x000fcc00078e0020 */
[----:B------:R-:W5:Y:S01]  /*05e0*/  LDG.E.64 R32, desc[UR4][R32.64] ;  /* 0x0000000420207981 */ /* 0x000f62000c1e1b00 */
[----:B--2---:R-:W-:Y:S01]  /*05f0*/  DFMA R18, R22, R18, R6 ;  /* 0x000000121612722b */ /* 0x004fe20000000006 */
[----:B------:R-:W0:Y:S02]  /*0600*/  LDC.64 R6, c[0x0][0x3a0] ;  /* 0x0000e800ff067b82 */ /* 0x000e240000000a00 */
[----:B------:R-:W2:Y:S01]  /*0610*/  LDG.E.64 R22, desc[UR4][R34.64+0xc6a20] ;  /* 0x0c6a200422167981 */ /* 0x000ea2000c1e1b00 */
[----:B0-----:R-:W-:-:S06]  /*0620*/  IMAD.WIDE.U32 R6, R4, 0x8, R6 ;  /* 0x0000000804067825 */ /* 0x001fcc00078e0006 */
[----:B------:R-:W4:Y:S01]  /*0630*/  LDG.E.64 R6, desc[UR4][R6.64] ;  /* 0x0000000406067981 */ /* 0x000f22000c1e1b00 */
[----:B---3--:R-:W-:-:S03]  /*0640*/  DFMA R12, R16, R12, R18 ;  /* 0x0000000c100c722b */ /* 0x008fc60000000012 */
[----:B------:R-:W3:Y:S04]  /*0650*/  LDG.E.64 R18, desc[UR4][R34.64+0xc6a28] ;  /* 0x0c6a280422127981 */ /* 0x000ee8000c1e1b00 */
[----:B------:R-:W5:Y:S01]  /*0660*/  LDG.E.64 R16, desc[UR4][R36.64+0xd0] ;  /* 0x0000d00424107981 */ /* 0x000f62000c1e1b00 */
[----:B------:R-:W-:Y:S01]  /*0670*/  DADD R30, R30, R8 ;  /* 0x000000001e1e7229 */ /* 0x000fe20000000008 */
[----:B------:R-:W-:-:S07]  /*0680*/  IMAD.MOV.U32 R8, RZ, RZ, 0x1 ;  /* 0x00000001ff087424 */ /* 0x000fce00078e00ff */
[----:B------:R-:W-:-:S08]  /*0690*/  DADD R26, R30, R26 ;  /* 0x000000001e1a7229 */ /* 0x000fd0000000001a */
[----:B------:R-:W-:-:S08]  /*06a0*/  DADD R28, R26, R28 ;  /* 0x000000001a1c7229 */ /* 0x000fd0000000001c */
[----:B------:R-:W-:-:S08]  /*06b0*/  DADD R10, R28, R10 ;  /* 0x000000001c0a7229 */ /* 0x000fd0000000000a */
[----:B------:R-:W-:Y:S01]  /*06c0*/  DADD R10, R10, R12 ;  /* 0x000000000a0a7229 */ /* 0x000fe2000000000c */
[----:B------:R-:W-:Y:S01]  /*06d0*/  BSSY.RECONVERGENT B0, `(.L_x_128) ;  /* 0x0000015000007945 */ /* 0x000fe20003800200 */
[----:B----4-:R-:W0:Y:S01]  /*06e0*/  MUFU.RCP64H R9, R7 ;  /* 0x0000000700097308 */ /* 0x010e220000001800 */
[----:B---3--:R-:W-:Y:S02]  /*06f0*/  DMUL R18, R18, R20 ;  /* 0x0000001412127228 */ /* 0x008fe40000000000 */
[----:B0-----:R-:W-:-:S06]  /*0700*/  DFMA R26, -R6, R8, 1 ;  /* 0x3ff00000061a742b */ /* 0x001fcc0000000108 */
[----:B--2---:R-:W-:Y:S02]  /*0710*/  DFMA R18, R22, R24, R18 ;  /* 0x000000181612722b */ /* 0x004fe40000000012 */
[----:B------:R-:W-:-:S06]  /*0720*/  DFMA R26, R26, R26, R26 ;  /* 0x0000001a1a1a722b */ /* 0x000fcc000000001a */
[----:B-----5:R-:W-:Y:S02]  /*0730*/  DFMA R14, R14, R16, R18 ;  /* 0x000000100e0e722b */ /* 0x020fe40000000012 */
[----:B------:R-:W-:-:S06]  /*0740*/  DFMA R26, R8, R26, R8 ;  /* 0x0000001a081a722b */ /* 0x000fcc0000000008 */
[----:B------:R-:W-:Y:S02]  /*0750*/  DADD R10, R10, R14 ;  /* 0x000000000a0a7229 */ /* 0x000fe4000000000e */
        /* <DEDUP_REMOVED lines=11> */
[----:B------:R-:W-:Y:S05]  /*0810*/  CALL.REL.NOINC `($__internal_16_$__cuda_sm20_div_rn_f64_full) ;  /* 0x00000000005c7944 */ /* 0x000fea0003c00000 */
.L_x_129:
[----:B------:R-:W-:Y:S05]  /*0820*/  BSYNC.RECONVERGENT B0 ;  /* 0x0000000000007941 */ /* 0x000fea0003800200 */
.L_x_128:
[----:B------:R-:W0:Y:S08]  /*0830*/  LDC.64 R6, c[0x0][0x3a8] ;  /* 0x0000ea00ff067b82 */ /* 0x000e300000000a00 */
[----:B------:R-:W1:Y:S01]  /*0840*/  LDC.64 R10, c[0x0][0x3b0] ;  /* 0x0000ec00ff0a7b82 */ /* 0x000e620000000a00 */
[----:B------:R-:W-:-:S07]  /*0850*/  IMAD R5, R0, 0xe40, R5 ;  /* 0x00000e4000057824 */ /* 0x000fce00078e0205 */
        /* <DEDUP_REMOVED lines=19> */
        .weak           $__internal_16_$__cuda_sm20_div_rn_f64_full
        .type           $__internal_16_$__cuda_sm20_div_rn_f64_full,@function
        .size           $__internal_16_$__cuda_sm20_div_rn_f64_full,(.L_x_152 - $__internal_16_$__cuda_sm20_div_rn_f64_full)
$__internal_16_$__cuda_sm20_div_rn_f64_full:
[C---:B------:R-:W-:Y:S01]  /*0990*/  FSETP.GEU.AND P0, PT, |R7|.reuse, 1.469367938527859385e-39, PT ;  /* 0x001000000700780b */ /* 0x040fe20003f0e200 */
[----:B------:R-:W-:Y:S01]  /*09a0*/  IMAD.MOV.U32 R16, RZ, RZ, 0x1 ;  /* 0x00000001ff107424 */ /* 0x000fe200078e00ff */
[----:B------:R-:W-:Y:S01]  /*09b0*/  LOP3.LUT R8, R7, 0x800fffff, RZ, 0xc0, !PT ;  /* 0x800fffff07087812 */ /* 0x000fe200078ec0ff */
[----:B------:R-:W-:Y:S01]  /*09c0*/  BSSY.RECONVERGENT B1, `(.L_x_130) ;  /* 0x0000054000017945 */ /* 0x000fe20003800200 */
[C---:B------:R-:W-:Y:S02]  /*09d0*/  FSETP.GEU.AND P2, PT, |R11|.reuse, 1.469367938527859385e-39, PT ;  /* 0x001000000b00780b */ /* 0x040fe40003f4e200 */
[----:B------:R-:W-:Y:S01]  /*09e0*/  LOP3.LUT R9, R8, 0x3ff00000, RZ, 0xfc, !PT ;  /* 0x3ff0000008097812 */ /* 0x000fe200078efcff */
[----:B------:R-:W-:Y:S01]  /*09f0*/  IMAD.MOV.U32 R8, RZ, RZ, R6 ;  /* 0x000000ffff087224 */ /* 0x000fe200078e0006 */
[----:B------:R-:W-:Y:S02]  /*0a00*/  LOP3.LUT R15, R11, 0x7ff00000, RZ, 0xc0, !PT ;  /* 0x7ff000000b0f7812 */ /* 0x000fe400078ec0ff */
[----:B------:R-:W-:-:S03]  /*0a10*/  LOP3.LUT R24, R7, 0x7ff00000, RZ, 0xc0, !PT ;  /* 0x7ff0000007187812 */ /* 0x000fc600078ec0ff */
[----:B------:R-:W-:Y:S01]  /*0a20*/  @!P0 DMUL R8, R6, 8.98846567431157953865e+307 ;  /* 0x7fe0000006088828 */ /* 0x000fe20000000000 */
[----:B------:R-:W-:Y:S01]  /*0a30*/  ISETP.GE.U32.AND P1, PT, R15, R24, PT ;  /* 0x000000180f00720c */ /* 0x000fe20003f26070 */
[----:B------:R-:W-:Y:S02]  /*0a40*/  IMAD.MOV.U32 R25, RZ, RZ, R15 ;  /* 0x000000ffff197224 */ /* 0x000fe400078e000f */
[----:B------:R-:W-:Y:S01]  /*0a50*/  @!P2 LOP3.LUT R18, R7, 0x7ff00000, RZ, 0xc0, !PT ;  /* 0x7ff000000712a812 */ /* 0x000fe200078ec0ff */
[----:B------:R-:W-:Y:S01]  /*0a60*/  @!P2 IMAD.MOV.U32 R20, RZ, RZ, RZ ;  /* 0x000000ffff14a224 */ /* 0x000fe200078e00ff */
[----:B------:R-:W0:Y:S02]  /*0a70*/  MUFU.RCP64H R17, R9 ;  /* 0x0000000900117308 */ /* 0x000e240000001800 */
[----:B------:R-:W-:Y:S01]  /*0a80*/  @!P2 ISETP.GE.U32.AND P3, PT, R15, R18, PT ;  /* 0x000000120f00a20c */ /* 0x000fe20003f66070 */
[----:B------:R-:W-:Y:S01]  /*0a90*/  IMAD.MOV.U32 R18, RZ, RZ, 0x1ca00000 ;  /* 0x1ca00000ff127424 */ /* 0x000fe200078e00ff */
[----:B------:R-:W-:-:S04]  /*0aa0*/  @!P0 LOP3.LUT R24, R9, 0x7ff00000, RZ, 0xc0, !PT ;  /* 0x7ff0000009188812 */ /* 0x000fc800078ec0ff */
[----:B------:R-:W-:Y:S01]  /*0ab0*/  @!P2 SEL R19, R18, 0x63400000, !P3 ;  /* 0x634000001213a807 */ /* 0x000fe20005800000 */
[----:B------:R-:W-:-:S03]  /*0ac0*/  VIADD R26, R24, 0xffffffff ;  /* 0xffffffff181a7836 */ /* 0x000fc60000000000 */
        /* <DEDUP_REMOVED lines=46> */
.L_x_131:
        /* <DEDUP_REMOVED lines=16> */
.L_x_134:
[----:B------:R-:W-:Y:S01]  /*0eb0*/  LOP3.LUT R19, R7, 0x80000, RZ, 0xfc, !PT ;  /* 0x0008000007137812 */ /* 0x000fe200078efcff */
[----:B------:R-:W-:Y:S01]  /*0ec0*/  IMAD.MOV.U32 R18, RZ, RZ, R6 ;  /* 0x000000ffff127224 */ /* 0x000fe200078e0006 */
[----:B------:R-:W-:Y:S06]  /*0ed0*/  BRA `(.L_x_132) ;  /* 0x0000000000087947 */ /* 0x000fec0003800000 */
.L_x_133:
[----:B------:R-:W-:Y:S01]  /*0ee0*/  LOP3.LUT R19, R11, 0x80000, RZ, 0xfc, !PT ;  /* 0x000800000b137812 */ /* 0x000fe200078efcff */
[----:B------:R-:W-:-:S07]  /*0ef0*/  IMAD.MOV.U32 R18, RZ, RZ, R10 ;  /* 0x000000ffff127224 */ /* 0x000fce00078e000a */
.L_x_132:
[----:B------:R-:W-:Y:S05]  /*0f00*/  BSYNC.RECONVERGENT B1 ;  /* 0x0000000000017941 */ /* 0x000fea0003800200 */
.L_x_130:
[----:B------:R-:W-:Y:S02]  /*0f10*/  IMAD.MOV.U32 R15, RZ, RZ, 0x0 ;  /* 0x00000000ff0f7424 */ /* 0x000fe400078e00ff */
[----:B------:R-:W-:Y:S02]  /*0f20*/  IMAD.MOV.U32 R8, RZ, RZ, R18 ;  /* 0x000000ffff087224 */ /* 0x000fe400078e0012 */
[----:B------:R-:W-:Y:S01]  /*0f30*/  IMAD.MOV.U32 R9, RZ, RZ, R19 ;  /* 0x000000ffff097224 */ /* 0x000fe200078e0013 */
[----:B------:R-:W-:Y:S06]  /*0f40*/  RET.REL.NODEC R14 `(_Z23executeFirstLayer_partAPdS_S_S_S_S_S_) ;  /* 0xfffffff00e2c7950 */ /* 0x000fec0003c3ffff */
.L_x_135:
        /* <DEDUP_REMOVED lines=11> */
.L_x_152:


//--------------------- .nv.shared.reserved.0     --------------------------
	.section	.nv.shared.reserved.0,"aw",@nobits
	.weak		__nv_reservedSMEM_offset_0_alias
	.size		__nv_reservedSMEM_offset_0_alias, 0, 64
	.other		__nv_reservedSMEM_offset_0_alias,@"STO_CUDA_RESERVED_SHARED STV_DEFAULT"
__nv_reservedSMEM_offset_0_alias:
	.zero		0
	.zero		64


//--------------------- .nv.constant0._Z23executeFifthLayer_partDPdS_S_S_S_S_S_ --------------------------
	.section	.nv.constant0._Z23executeFifthLayer_partDPdS_S_S_S_S_S_,"a",@progbits
	.sectionflags	@""
	.align	4
.nv.constant0._Z23executeFifthLayer_partDPdS_S_S_S_S_S_:
	.zero		952


//--------------------- .nv.constant0._Z23executeFifthLayer_partCPdS_S_S_S_S_S_ --------------------------
	.section	.nv.constant0._Z23executeFifthLayer_partCPdS_S_S_S_S_S_,"a",@progbits
	.sectionflags	@""
	.align	4
.nv.constant0._Z23executeFifthLayer_partCPdS_S_S_S_S_S_:
	.zero		952


//--------------------- .nv.constant0._Z23executeFifthLayer_partBPdS_S_S_S_S_S_ --------------------------
	.section	.nv.constant0._Z23executeFifthLayer_partBPdS_S_S_S_S_S_,"a",@progbits
	.sectionflags	@""
	.align	4
.nv.constant0._Z23executeFifthLayer_partBPdS_S_S_S_S_S_:
	.zero		952


//--------------------- .nv.constant0._Z23executeFifthLayer_partAPdS_S_S_S_S_S_ --------------------------
	.section	.nv.constant0._Z23executeFifthLayer_partAPdS_S_S_S_S_S_,"a",@progbits
	.sectionflags	@""
	.align	4
.nv.constant0._Z23executeFifthLayer_partAPdS_S_S_S_S_S_:
	.zero		952


//--------------------- .nv.constant0._Z24executeFourthLayer_partDPdS_S_S_S_S_S_ --------------------------
	.section	.nv.constant0._Z24executeFourthLayer_partDPdS_S_S_S_S_S_,"a",@progbits
	.sectionflags	@""
	.align	4
.nv.constant0._Z24executeFourthLayer_partDPdS_S_S_S_S_S_:
	.zero		952


//--------------------- .nv.constant0._Z24executeFourthLayer_partCPdS_S_S_S_S_S_ --------------------------
	.section	.nv.constant0._Z24executeFourthLayer_partCPdS_S_S_S_S_S_,"a",@progbits
	.sectionflags	@""
	.align	4
.nv.constant0._Z24executeFourthLayer_partCPdS_S_S_S_S_S_:
	.zero		952


//--------------------- .nv.constant0._Z24executeFourthLayer_partBPdS_S_S_S_S_S_ --------------------------
	.section	.nv.constant0._Z24executeFourthLayer_partBPdS_S_S_S_S_S_,"a",@progbits
	.sectionflags	@""
	.align	4
.nv.constant0._Z24executeFourthLayer_partBPdS_S_S_S_S_S_:
	.zero		952


//--------------------- .nv.constant0._Z24executeFourthLayer_partAPdS_S_S_S_S_S_ --------------------------
	.section	.nv.constant0._Z24executeFourthLayer_partAPdS_S_S_S_S_S_,"a",@progbits
	.sectionflags	@""
	.align	4
.nv.constant0._Z24executeFourthLayer_partAPdS_S_S_S_S_S_:
	.zero		952


//--------------------- .nv.constant0._Z23executeThirdLayer_partCPdS_S_S_S_S_S_ --------------------------
	.section	.nv.constant0._Z23executeThirdLayer_partCPdS_S_S_S_S_S_,"a",@progbits
	.sectionflags	@""
	.align	4
.nv.constant0._Z23executeThirdLayer_partCPdS_S_S_S_S_S_:
	.zero		952


//--------------------- .nv.constant0._Z23executeThirdLayer_partBPdS_S_S_S_S_S_ --------------------------
	.section	.nv.constant0._Z23executeThirdLayer_partBPdS_S_S_S_S_S_,"a",@progbits
	.sectionflags	@""
	.align	4
.nv.constant0._Z23executeThirdLayer_partBPdS_S_S_S_S_S_:
	.zero		952


//--------------------- .nv.constant0._Z23executeThirdLayer_partAPdS_S_S_S_S_S_ --------------------------
	.section	.nv.constant0._Z23executeThirdLayer_partAPdS_S_S_S_S_S_,"a",@progbits
	.sectionflags	@""
	.align	4
.nv.constant0._Z23executeThirdLayer_partAPdS_S_S_S_S_S_:
	.zero		952


//--------------------- .nv.constant0._Z24executeSecondLayer_partCPdS_S_S_S_S_S_ --------------------------
	.section	.nv.constant0._Z24executeSecondLayer_partCPdS_S_S_S_S_S_,"a",@progbits
	.sectionflags	@""
	.align	4
.nv.constant0._Z24executeSecondLayer_partCPdS_S_S_S_S_S_:
	.zero		952


//--------------------- .nv.constant0._Z24executeSecondLayer_partBPdS_S_S_S_S_S_ --------------------------
	.section	.nv.constant0._Z24executeSecondLayer_partBPdS_S_S_S_S_S_,"a",@progbits
	.sectionflags	@""
	.align	4
.nv.constant0._Z24executeSecondLayer_partBPdS_S_S_S_S_S_:
	.zero		952


//--------------------- .nv.constant0._Z24executeSecondLayer_partAPdS_S_S_S_S_S_ --------------------------
	.section	.nv.constant0._Z24executeSecondLayer_partAPdS_S_S_S_S_S_,"a",@progbits
	.sectionflags	@""
	.align	4
.nv.constant0._Z24executeSecondLayer_partAPdS_S_S_S_S_S_:
	.zero		952


//--------------------- .nv.constant0._Z23executeFirstLayer_partCPdS_S_S_S_S_S_ --------------------------
	.section	.nv.constant0._Z23executeFirstLayer_partCPdS_S_S_S_S_S_,"a",@progbits
	.sectionflags	@""
	.align	4
.nv.constant0._Z23executeFirstLayer_partCPdS_S_S_S_S_S_:
	.zero		952


//--------------------- .nv.constant0._Z23executeFirstLayer_partBPdS_S_S_S_S_S_ --------------------------
	.section	.nv.constant0._Z23executeFirstLayer_partBPdS_S_S_S_S_S_,"a",@progbits
	.sectionflags	@""
	.align	4
.nv.constant0._Z23executeFirstLayer_partBPdS_S_S_S_S_S_:
	.zero		952


//--------------------- .nv.constant0._Z23executeFirstLayer_partAPdS_S_S_S_S_S_ --------------------------
	.section	.nv.constant0._Z23executeFirstLayer_partAPdS_S_S_S_S_S_,"a",@progbits
	.sectionflags	@""
	.align	4
.nv.constant0._Z23executeFirstLayer_partAPdS_S_S_S_S_S_:
	.zero		952


//--------------------- SYMBOLS --------------------------

	.type		.nv.reservedSmem.offset0,@object
	.size		.nv.reservedSmem.offset0,0x4
